	.headerflags	@"EF_CUDA_TEXMODE_UNIFIED EF_CUDA_64BIT_ADDRESS EF_CUDA_ACCELERATORS EF_CUDA_SM90 EF_CUDA_VIRTUAL_SM(EF_CUDA_SM90)"
	.elftype	@"ET_EXEC"


//--------------------- .nv.info                  --------------------------
	.section	.nv.info,"",@"SHT_CUDA_INFO"
	.align	4


	//----- nvinfo : EIATTR_REGCOUNT
	.align		4
        /*0000*/ 	.byte	0x04, 0x2f
        /*0002*/ 	.short	(.L_1 - .L_0)
	.align		4
.L_0:
        /*0004*/ 	.word	index@(triton_mm)
        /*0008*/ 	.word	0x00000060


	//----- nvinfo : EIATTR_MIN_STACK_SIZE
	.align		4
.L_1:
        /*000c*/ 	.byte	0x04, 0x12
        /*000e*/ 	.short	(.L_3 - .L_2)
	.align		4
.L_2:
        /*0010*/ 	.word	index@(triton_mm)
        /*0014*/ 	.word	0x00000000


	//----- nvinfo : EIATTR_FRAME_SIZE
	.align		4
.L_3:
        /*0018*/ 	.byte	0x04, 0x11
        /*001a*/ 	.short	(.L_5 - .L_4)
	.align		4
.L_4:
        /*001c*/ 	.word	index@(triton_mm)
        /*0020*/ 	.word	0x00000000


	//----- nvinfo : EIATTR_MIN_STACK_SIZE
	.align		4
.L_5:
        /*0024*/ 	.byte	0x04, 0x12
        /*0026*/ 	.short	(.L_7 - .L_6)
	.align		4
.L_6:
        /*0028*/ 	.word	index@(triton_mm)
        /*002c*/ 	.word	0x00000000
.L_7:


//--------------------- .nv.info.triton_mm        --------------------------
	.section	.nv.info.triton_mm,"",@"SHT_CUDA_INFO"
	.sectionflags	@""
	.align	4


	//----- nvinfo : EIATTR_CUDA_API_VERSION
	.align		4
        /*0000*/ 	.byte	0x04, 0x37
        /*0002*/ 	.short	(.L_9 - .L_8)
.L_8:
        /*0004*/ 	.word	0x0000007c


	//----- nvinfo : EIATTR_KPARAM_INFO
	.align		4
.L_9:
        /*0008*/ 	.byte	0x04, 0x17
        /*000a*/ 	.short	(.L_11 - .L_10)
.L_10:
        /*000c*/ 	.word	0x00000000
        /*0010*/ 	.short	0x0003
        /*0012*/ 	.short	0x0018
        /*0014*/ 	.byte	0x00, 0xf0, 0x21, 0x00


	//----- nvinfo : EIATTR_KPARAM_INFO
	.align		4
.L_11:
        /*0018*/ 	.byte	0x04, 0x17
        /*001a*/ 	.short	(.L_13 - .L_12)
.L_12:
        /*001c*/ 	.word	0x00000000
        /*0020*/ 	.short	0x0002
        /*0022*/ 	.short	0x0010
        /*0024*/ 	.byte	0x00, 0xf0, 0x21, 0x00


	//----- nvinfo : EIATTR_KPARAM_INFO
	.align		4
.L_13:
        /*0028*/ 	.byte	0x04, 0x17
        /*002a*/ 	.short	(.L_15 - .L_14)
.L_14:
        /*002c*/ 	.word	0x00000000
        /*0030*/ 	.short	0x0001
        /*0032*/ 	.short	0x0008
        /*0034*/ 	.byte	0x00, 0xf0, 0x21, 0x00


	//----- nvinfo : EIATTR_KPARAM_INFO
	.align		4
.L_15:
        /*0038*/ 	.byte	0x04, 0x17
        /*003a*/ 	.short	(.L_17 - .L_16)
.L_16:
        /*003c*/ 	.word	0x00000000
        /*0040*/ 	.short	0x0000
        /*0042*/ 	.short	0x0000
        /*0044*/ 	.byte	0x00, 0xf0, 0x21, 0x00


	//----- nvinfo : EIATTR_SPARSE_MMA_MASK
	.align		4
.L_17:
        /*0048*/ 	.byte	0x03, 0x50
        /*004a*/ 	.short	0x0000


	//----- nvinfo : EIATTR_MAXREG_COUNT
	.align		4
        /*004c*/ 	.byte	0x03, 0x1b
        /*004e*/ 	.short	0x00ff


	//----- nvinfo : EIATTR_COOP_GROUP_MASK_REGIDS
	.align		4
        /*0050*/ 	.byte	0x04, 0x29
        /*0052*/ 	.short	(.L_19 - .L_18)


	//   ....[0]....
.L_18:
        /*0054*/ 	.word	0xffffffff


	//----- nvinfo : EIATTR_COOP_GROUP_INSTR_OFFSETS
	.align		4
.L_19:
        /*0058*/ 	.byte	0x04, 0x28
        /*005a*/ 	.short	(.L_21 - .L_20)


	//   ....[0]....
.L_20:
        /*005c*/ 	.word	0x00000930


	//----- nvinfo : EIATTR_EXIT_INSTR_OFFSETS
	.align		4
.L_21:
        /*0060*/ 	.byte	0x04, 0x1c
        /*0062*/ 	.short	(.L_23 - .L_22)


	//   ....[0]....
.L_22:
        /*0064*/ 	.word	0x00002220


	//   ....[1]....
        /*0068*/ 	.word	0x00002240


	//----- nvinfo : EIATTR_MAX_THREADS
	.align		4
.L_23:
        /*006c*/ 	.byte	0x04, 0x05
        /*006e*/ 	.short	(.L_25 - .L_24)
.L_24:
        /*0070*/ 	.word	0x00000100
        /*0074*/ 	.word	0x00000001
        /*0078*/ 	.word	0x00000001


	//----- nvinfo : EIATTR_CBANK_PARAM_SIZE
	.align		4
.L_25:
        /*007c*/ 	.byte	0x03, 0x19
        /*007e*/ 	.short	0x0020


	//----- nvinfo : EIATTR_PARAM_CBANK
	.align		4
        /*0080*/ 	.byte	0x04, 0x0a
        /*0082*/ 	.short	(.L_27 - .L_26)
	.align		4
.L_26:
        /*0084*/ 	.word	index@(.nv.constant0.triton_mm)
        /*0088*/ 	.short	0x0210
        /*008a*/ 	.short	0x0020


	//----- nvinfo : EIATTR_SW_WAR
	.align		4
.L_27:
        /*008c*/ 	.byte	0x04, 0x36
        /*008e*/ 	.short	(.L_29 - .L_28)
.L_28:
        /*0090*/ 	.word	0x00000008
.L_29:


//--------------------- .nv.callgraph             --------------------------
	.section	.nv.callgraph,"",@"SHT_CUDA_CALLGRAPH"
	.align	4
	.sectionentsize	8
	.align		4
        /*0000*/ 	.word	0x00000000
	.align		4
        /*0004*/ 	.word	0xffffffff
	.align		4
        /*0008*/ 	.word	0x00000000
	.align		4
        /*000c*/ 	.word	0xfffffffe
	.align		4
        /*0010*/ 	.word	0x00000000
	.align		4
        /*0014*/ 	.word	0xfffffffd
	.align		4
        /*0018*/ 	.word	0x00000000
	.align		4
        /*001c*/ 	.word	0xfffffffc


//--------------------- .text.triton_mm           --------------------------
	.section	.text.triton_mm,"ax",@progbits
	.sectionflags	@"SHF_BARRIERS=1"
	.align	128
        .global         triton_mm
        .type           triton_mm,@function
        .size           triton_mm,(.L_x_2 - triton_mm)
        .other          triton_mm,@"STO_CUDA_ENTRY STV_DEFAULT"
triton_mm:
.text.triton_mm:
[----:B------:R-:W1:Y:S02]  /*0000*/  LDC R1, c[0x0][0x28] ;  /* 0x00000a00ff017b82 */ /* 0x000e640000000800 */
[----:B------:R-:W2:Y:S01]  /*0010*/  S2R R9, SR_CTAID.X ;  /* 0x0000000000097919 */ /* 0x000ea20000002500 */
[----:B------:R-:W-:Y:S01]  /*0020*/  IMAD.MOV.U32 R5, RZ, RZ, -0x8 ;  /* 0xfffffff8ff057424 */ /* 0x000fe200078e00ff */
[----:B------:R-:W3:Y:S01]  /*0030*/  S2UR UR5, SR_CgaCtaId ;  /* 0x00000000000579c3 */ /* 0x000ee20000008800 */
[----:B------:R-:W-:Y:S01]  /*0040*/  UMOV UR4, 0x400 ;  /* 0x0000040000047882 */ /* 0x000fe20000000000 */
[----:B------:R-:W-:Y:S01]  /*0050*/  ULDC.64 UR16, c[0x0][0x208] ;  /* 0x0000820000107ab9 */ /* 0x000fe20000000a00 */
[----:B------:R-:W-:Y:S02]  /*0060*/  CS2R R24, SRZ ;  /* 0x0000000000187805 */ /* 0x000fe4000001ff00 */
[----:B------:R-:W-:Y:S02]  /*0070*/  CS2R R26, SRZ ;  /* 0x00000000001a7805 */ /* 0x000fe4000001ff00 */
[----:B------:R-:W-:Y:S02]  /*0080*/  CS2R R28, SRZ ;  /* 0x00000000001c7805 */ /* 0x000fe4000001ff00 */
[----:B------:R-:W-:-:S02]  /*0090*/  CS2R R30, SRZ ;  /* 0x00000000001e7805 */ /* 0x000fc4000001ff00 */
[----:B------:R-:W-:Y:S01]  /*00a0*/  CS2R R32, SRZ ;  /* 0x0000000000207805 */ /* 0x000fe2000001ff00 */
[----:B------:R-:W4:Y:S01]  /*00b0*/  LDC.64 R14, c[0x0][0x220] ;  /* 0x00008800ff0e7b82 */ /* 0x000f220000000a00 */
[----:B------:R-:W-:Y:S02]  /*00c0*/  CS2R R34, SRZ ;  /* 0x0000000000227805 */ /* 0x000fe4000001ff00 */
[----:B------:R-:W-:Y:S02]  /*00d0*/  CS2R R36, SRZ ;  /* 0x0000000000247805 */ /* 0x000fe4000001ff00 */
[----:B------:R-:W-:Y:S02]  /*00e0*/  CS2R R38, SRZ ;  /* 0x0000000000267805 */ /* 0x000fe4000001ff00 */
[----:B------:R-:W-:Y:S02]  /*00f0*/  CS2R R40, SRZ ;  /* 0x0000000000287805 */ /* 0x000fe4000001ff00 */
[----:B------:R-:W-:-:S02]  /*0100*/  CS2R R42, SRZ ;  /* 0x00000000002a7805 */ /* 0x000fc4000001ff00 */
[----:B------:R-:W-:Y:S02]  /*0110*/  CS2R R44, SRZ ;  /* 0x00000000002c7805 */ /* 0x000fe4000001ff00 */
        /* <DEDUP_REMOVED lines=8> */
[----:B------:R-:W-:Y:S01]  /*01a0*/  CS2R R62, SRZ ;  /* 0x00000000003e7805 */ /* 0x000fe2000001ff00 */
[----:B---3--:R-:W-:Y:S01]  /*01b0*/  UPRMT UR5, UR5, 0x654, UR4 ;  /* 0x0000065405057896 */ /* 0x008fe20008000004 */
[----:B------:R-:W-:Y:S02]  /*01c0*/  CS2R R64, SRZ ;  /* 0x0000000000407805 */ /* 0x000fe4000001ff00 */
[----:B------:R-:W-:-:S02]  /*01d0*/  CS2R R66, SRZ ;  /* 0x0000000000427805 */ /* 0x000fc4000001ff00 */
[----:B------:R-:W-:Y:S02]  /*01e0*/  CS2R R68, SRZ ;  /* 0x0000000000447805 */ /* 0x000fe4000001ff00 */
[----:B------:R-:W-:Y:S02]  /*01f0*/  CS2R R70, SRZ ;  /* 0x0000000000467805 */ /* 0x000fe4000001ff00 */
[----:B------:R-:W-:Y:S01]  /*0200*/  CS2R R72, SRZ ;  /* 0x0000000000487805 */ /* 0x000fe2000001ff00 */
[----:B--2---:R-:W-:Y:S01]  /*0210*/  IMAD.HI R0, R9, 0x2aaaaaab, RZ ;  /* 0x2aaaaaab09007827 */ /* 0x004fe200078e02ff */
[----:B------:R-:W-:Y:S02]  /*0220*/  CS2R R74, SRZ ;  /* 0x00000000004a7805 */ /* 0x000fe4000001ff00 */
[----:B------:R-:W-:Y:S02]  /*0230*/  CS2R R76, SRZ ;  /* 0x00000000004c7805 */ /* 0x000fe4000001ff00 */
[----:B------:R-:W-:-:S02]  /*0240*/  CS2R R78, SRZ ;  /* 0x00000000004e7805 */ /* 0x000fc4000001ff00 */
[----:B------:R-:W-:Y:S02]  /*0250*/  CS2R R80, SRZ ;  /* 0x0000000000507805 */ /* 0x000fe4000001ff00 */
[----:B------:R-:W-:Y:S02]  /*0260*/  SHF.R.U32.HI R3, RZ, 0x1f, R0 ;  /* 0x0000001fff037819 */ /* 0x000fe40000011600 */
[----:B------:R-:W-:Y:S02]  /*0270*/  CS2R R82, SRZ ;  /* 0x0000000000527805 */ /* 0x000fe4000001ff00 */
[----:B------:R-:W-:Y:S02]  /*0280*/  CS2R R84, SRZ ;  /* 0x0000000000547805 */ /* 0x000fe4000001ff00 */
[----:B------:R-:W-:Y:S02]  /*0290*/  CS2R R86, SRZ ;  /* 0x0000000000567805 */ /* 0x000fe4000001ff00 */
[----:B------:R-:W-:Y:S01]  /*02a0*/  LEA.HI.SX32 R4, R0, R3, 0x1b ;  /* 0x0000000300047211 */ /* 0x000fe200078fdaff */
[----:B------:R-:W-:Y:S01]  /*02b0*/  UMOV UR4, URZ ;  /* 0x0000003f00047c82 */ /* 0x000fe20008000000 */
[----:B------:R-:W-:-:S03]  /*02c0*/  UMOV UR14, 0xffffffff ;  /* 0xffffffff000e7882 */ /* 0x000fc60000000000 */
[C---:B------:R-:W-:Y:S02]  /*02d0*/  IMAD R0, R4.reuse, R5, 0x20 ;  /* 0x0000002004007424 */ /* 0x040fe400078e0205 */
[----:B------:R-:W-:-:S03]  /*02e0*/  IMAD R6, R4, -0xc0, R9 ;  /* 0xffffff4004067824 */ /* 0x000fc600078e0209 */
[----:B------:R-:W-:Y:S02]  /*02f0*/  VIMNMX R5, R0, 0x8, PT ;  /* 0x0000000800057848 */ /* 0x000fe40003fe0100 */
[----:B------:R-:W-:Y:S02]  /*0300*/  IABS R10, R6 ;  /* 0x00000006000a7213 */ /* 0x000fe40000000000 */
[-C--:B------:R-:W-:Y:S02]  /*0310*/  IABS R8, R5.reuse ;  /* 0x0000000500087213 */ /* 0x080fe40000000000 */
[-C--:B------:R-:W-:Y:S02]  /*0320*/  IABS R11, R5.reuse ;  /* 0x00000005000b7213 */ /* 0x080fe40000000000 */
[----:B------:R-:W2:Y:S01]  /*0330*/  I2F.RP R0, R8 ;  /* 0x0000000800007306 */ /* 0x000ea20000209400 */
[----:B------:R-:W-:Y:S02]  /*0340*/  LOP3.LUT R6, R6, R5, RZ, 0x3c, !PT ;  /* 0x0000000506067212 */ /* 0x000fe400078e3cff */
[----:B------:R-:W-:-:S02]  /*0350*/  IMAD.MOV R11, RZ, RZ, -R11 ;  /* 0x000000ffff0b7224 */ /* 0x000fc400078e0a0b */
[----:B------:R-:W-:Y:S02]  /*0360*/  ISETP.GE.AND P3, PT, R6, RZ, PT ;  /* 0x000000ff0600720c */ /* 0x000fe40003f66270 */
[----:B------:R-:W-:Y:S01]  /*0370*/  LOP3.LUT R6, RZ, R5, RZ, 0x33, !PT ;  /* 0x00000005ff067212 */ /* 0x000fe200078e33ff */
[----:B--2---:R-:W2:Y:S02]  /*0380*/  MUFU.RCP R0, R0 ;  /* 0x0000000000007308 */ /* 0x004ea40000001000 */
[----:B--2---:R-:W-:Y:S01]  /*0390*/  VIADD R2, R0, 0xffffffe ;  /* 0x0ffffffe00027836 */ /* 0x004fe20000000000 */
[----:B------:R-:W-:-:S05]  /*03a0*/  IABS R0, R9 ;  /* 0x0000000900007213 */ /* 0x000fca0000000000 */
[----:B------:R2:W3:Y:S02]  /*03b0*/  F2I.FTZ.U32.TRUNC.NTZ R3, R2 ;  /* 0x0000000200037305 */ /* 0x0004e4000021f000 */
[----:B--2---:R-:W-:Y:S02]  /*03c0*/  IMAD.MOV.U32 R2, RZ, RZ, RZ ;  /* 0x000000ffff027224 */ /* 0x004fe400078e00ff */
[----:B---3--:R-:W-:-:S04]  /*03d0*/  IMAD.MOV R7, RZ, RZ, -R3 ;  /* 0x000000ffff077224 */ /* 0x008fc800078e0a03 */
[----:B------:R-:W-:-:S04]  /*03e0*/  IMAD R7, R7, R8, RZ ;  /* 0x0000000807077224 */ /* 0x000fc800078e02ff */
[----:B------:R-:W-:-:S06]  /*03f0*/  IMAD.HI.U32 R3, R3, R7, R2 ;  /* 0x0000000703037227 */ /* 0x000fcc00078e0002 */
[----:B------:R-:W-:-:S04]  /*0400*/  IMAD.HI.U32 R2, R3, R10, RZ ;  /* 0x0000000a03027227 */ /* 0x000fc800078e00ff */
[----:B------:R-:W-:Y:S02]  /*0410*/  IMAD R7, R2, R11, R10 ;  /* 0x0000000b02077224 */ /* 0x000fe400078e020a */
[----:B------:R-:W-:Y:S02]  /*0420*/  IMAD.MOV.U32 R10, RZ, RZ, R0 ;  /* 0x000000ffff0a7224 */ /* 0x000fe400078e0000 */
[----:B------:R-:W2:Y:S01]  /*0430*/  S2R R0, SR_TID.X ;  /* 0x0000000000007919 */ /* 0x000ea20000002100 */
[----:B------:R-:W-:Y:S01]  /*0440*/  ISETP.GT.U32.AND P2, PT, R8, R7, PT ;  /* 0x000000070800720c */ /* 0x000fe20003f44070 */
[----:B------:R-:W-:-:S04]  /*0450*/  IMAD.HI.U32 R3, R3, R10, RZ ;  /* 0x0000000a03037227 */ /* 0x000fc800078e00ff */
[----:B------:R-:W-:Y:S02]  /*0460*/  IMAD R3, R3, R11, R10 ;  /* 0x0000000b03037224 */ /* 0x000fe400078e020a */
[----:B------:R-:W3:Y:S03]  /*0470*/  LDC.64 R10, c[0x0][0x218] ;  /* 0x00008600ff0a7b82 */ /* 0x000ee60000000a00 */
[----:B------:R-:W-:-:S03]  /*0480*/  ISETP.GT.U32.AND P1, PT, R8, R3, PT ;  /* 0x000000030800720c */ /* 0x000fc60003f24070 */
[----:B------:R-:W-:Y:S02]  /*0490*/  @!P2 IMAD.IADD R7, R7, 0x1, -R8 ;  /* 0x000000010707a824 */ /* 0x000fe400078e0a08 */
[----:B------:R-:W-:Y:S01]  /*04a0*/  @!P2 VIADD R2, R2, 0x1 ;  /* 0x000000010202a836 */ /* 0x000fe20000000000 */
[----:B------:R-:W-:Y:S02]  /*04b0*/  ISETP.GE.AND P2, PT, R9, RZ, PT ;  /* 0x000000ff0900720c */ /* 0x000fe40003f46270 */
[----:B------:R-:W-:-:S05]  /*04c0*/  ISETP.GE.U32.AND P0, PT, R7, R8, PT ;  /* 0x000000080700720c */ /* 0x000fca0003f06070 */
[----:B------:R-:W-:-:S05]  /*04d0*/  @!P1 IMAD.IADD R3, R3, 0x1, -R8 ;  /* 0x0000000103039824 */ /* 0x000fca00078e0a08 */
[----:B------:R-:W-:-:S03]  /*04e0*/  ISETP.GT.U32.AND P1, PT, R8, R3, PT ;  /* 0x000000030800720c */ /* 0x000fc60003f24070 */
[----:B------:R-:W-:Y:S01]  /*04f0*/  @P0 VIADD R2, R2, 0x1 ;  /* 0x0000000102020836 */ /* 0x000fe20000000000 */
[----:B------:R-:W-:Y:S02]  /*0500*/  ISETP.NE.AND P0, PT, R5, RZ, PT ;  /* 0x000000ff0500720c */ /* 0x000fe40003f05270 */
[----:B--2---:R-:W-:Y:S01]  /*0510*/  SHF.R.U32.HI R5, RZ, 0x2, R0 ;  /* 0x00000002ff057819 */ /* 0x004fe20000011600 */
[----:B------:R-:W-:Y:S01]  /*0520*/  @!P3 IMAD.MOV R2, RZ, RZ, -R2 ;  /* 0x000000ffff02b224 */ /* 0x000fe200078e0a02 */
[----:B------:R-:W-:Y:S02]  /*0530*/  SHF.R.U32.HI R89, RZ, 0x5, R0 ;  /* 0x00000005ff597819 */ /* 0x000fe40000011600 */
[----:B------:R-:W-:Y:S02]  /*0540*/  SGXT.U32 R5, R5, 0x6 ;  /* 0x000000060505781a */ /* 0x000fe40000000000 */
[----:B------:R-:W-:Y:S01]  /*0550*/  SEL R2, R6, R2, !P0 ;  /* 0x0000000206027207 */ /* 0x000fe20004000000 */
[----:B------:R-:W-:-:S04]  /*0560*/  @!P1 IMAD.IADD R3, R3, 0x1, -R8 ;  /* 0x0000000103039824 */ /* 0x000fc800078e0a08 */
[----:B------:R-:W-:Y:S02]  /*0570*/  @!P2 IMAD.MOV R3, RZ, RZ, -R3 ;  /* 0x000000ffff03a224 */ /* 0x000fe400078e0a03 */
[----:B------:R-:W-:-:S03]  /*0580*/  IMAD.SHL.U32 R2, R2, 0x80, RZ ;  /* 0x0000008002027824 */ /* 0x000fc600078e00ff */
[----:B------:R-:W-:Y:S02]  /*0590*/  SEL R3, R6, R3, !P0 ;  /* 0x0000000306037207 */ /* 0x000fe40004000000 */
[----:B------:R-:W-:Y:S02]  /*05a0*/  LOP3.LUT R9, R2, R5, RZ, 0xfc, !PT ;  /* 0x0000000502097212 */ /* 0x000fe400078efcff */
[----:B------:R-:W-:Y:S01]  /*05b0*/  LOP3.LUT R12, R2, 0x40, R5, 0xfe, !PT ;  /* 0x00000040020c7812 */ /* 0x000fe200078efe05 */
[----:B------:R-:W-:Y:S02]  /*05c0*/  IMAD R4, R4, 0x8, R3 ;  /* 0x0000000804047824 */ /* 0x000fe400078e0203 */
[----:B------:R-:W-:-:S03]  /*05d0*/  IMAD.HI R7, R9, 0x2aaaaaab, RZ ;  /* 0x2aaaaaab09077827 */ /* 0x000fc600078e02ff */
[----:B------:R-:W-:Y:S01]  /*05e0*/  SHF.R.S32.HI R13, RZ, 0x18, R4 ;  /* 0x00000018ff0d7819 */ /* 0x000fe20000011404 */
[----:B------:R-:W-:Y:S01]  /*05f0*/  IMAD.SHL.U32 R4, R4, 0x80, RZ ;  /* 0x0000008004047824 */ /* 0x000fe200078e00ff */
[----:B------:R-:W-:Y:S01]  /*0600*/  SHF.R.U32.HI R6, RZ, 0x1f, R7 ;  /* 0x0000001fff067819 */ /* 0x000fe20000011607 */
[----:B------:R-:W-:Y:S01]  /*0610*/  IMAD.HI R17, R12, 0x2aaaaaab, RZ ;  /* 0x2aaaaaab0c117827 */ /* 0x000fe200078e02ff */
[----:B------:R-:W-:Y:S02]  /*0620*/  SGXT R13, R13, 0x1 ;  /* 0x000000010d0d781a */ /* 0x000fe40000000200 */
[----:B------:R-:W-:Y:S01]  /*0630*/  LEA.HI R18, R7, R6, RZ, 0x17 ;  /* 0x0000000607127211 */ /* 0x000fe200078fb8ff */
[----:B------:R-:W-:Y:S01]  /*0640*/  IMAD.SHL.U32 R3, R0, 0x8, RZ ;  /* 0x0000000800037824 */ /* 0x000fe200078e00ff */
[----:B------:R-:W-:Y:S02]  /*0650*/  LOP3.LUT R7, R4, R5, RZ, 0xfc, !PT ;  /* 0x0000000504077212 */ /* 0x000fe400078efcff */
[----:B------:R-:W-:Y:S01]  /*0660*/  LOP3.LUT R8, R4, 0x40, R5, 0xfe, !PT ;  /* 0x0000004004087812 */ /* 0x000fe200078efe05 */
[----:B------:R-:W-:Y:S01]  /*0670*/  IMAD R18, R18, -0xc00, R9 ;  /* 0xfffff40012127824 */ /* 0x000fe200078e0209 */
[----:B------:R-:W-:-:S02]  /*0680*/  LEA.HI R16, R13, R7, RZ, 0xc ;  /* 0x000000070d107211 */ /* 0x000fc400078f60ff */
[----:B------:R-:W-:Y:S02]  /*0690*/  LEA.HI R13, R13, R8, RZ, 0xc ;  /* 0x000000080d0d7211 */ /* 0x000fe400078f60ff */
[----:B------:R-:W-:Y:S02]  /*06a0*/  LOP3.LUT R16, R16, 0x3ff000, RZ, 0xc0, !PT ;  /* 0x003ff00010107812 */ /* 0x000fe400078ec0ff */
[----:B------:R-:W-:Y:S02]  /*06b0*/  SHF.R.U32.HI R20, RZ, 0x1f, R17 ;  /* 0x0000001fff147819 */ /* 0x000fe40000011611 */
[----:B------:R-:W-:Y:S01]  /*06c0*/  LOP3.LUT R13, R13, 0x3ff000, RZ, 0xc0, !PT ;  /* 0x003ff0000d0d7812 */ /* 0x000fe200078ec0ff */
[----:B------:R-:W-:Y:S01]  /*06d0*/  IMAD.IADD R16, R7, 0x1, -R16 ;  /* 0x0000000107107824 */ /* 0x000fe200078e0a10 */
[----:B------:R-:W-:Y:S02]  /*06e0*/  LEA.HI R17, R17, R20, RZ, 0x17 ;  /* 0x0000001411117211 */ /* 0x000fe400078fb8ff */
[----:B------:R-:W-:Y:S01]  /*06f0*/  LOP3.LUT R7, R3, 0x18, RZ, 0xc0, !PT ;  /* 0x0000001803077812 */ /* 0x000fe200078ec0ff */
[----:B------:R-:W-:Y:S01]  /*0700*/  IMAD.IADD R8, R8, 0x1, -R13 ;  /* 0x0000000108087824 */ /* 0x000fe200078e0a0d */
[----:B------:R-:W-:Y:S01]  /*0710*/  LOP3.LUT R19, R3, 0x18, R0, 0x48, !PT ;  /* 0x0000001803137812 */ /* 0x000fe200078e4800 */
[----:B------:R-:W-:Y:S01]  /*0720*/  IMAD R12, R17, -0xc00, R12 ;  /* 0xfffff400110c7824 */ /* 0x000fe200078e020c */
[----:B------:R-:W-:Y:S01]  /*0730*/  LOP3.LUT R6, R5, 0x40, RZ, 0xfc, !PT ;  /* 0x0000004005067812 */ /* 0x000fe200078efcff */
[----:B------:R-:W-:-:S02]  /*0740*/  IMAD R9, R16, 0xc00, R7 ;  /* 0x00000c0010097824 */ /* 0x000fc400078e0207 */
[----:B------:R-:W-:Y:S01]  /*0750*/  IMAD R13, R8, 0xc00, R7 ;  /* 0x00000c00080d7824 */ /* 0x000fe200078e0207 */
[----:B------:R-:W-:Y:S01]  /*0760*/  LEA R6, R6, R19, 0x5 ;  /* 0x0000001306067211 */ /* 0x000fe200078e28ff */
[----:B------:R-:W-:Y:S02]  /*0770*/  IMAD R5, R5, 0x20, R19 ;  /* 0x0000002005057824 */ /* 0x000fe400078e0213 */
[--C-:B------:R-:W-:Y:S02]  /*0780*/  IMAD R17, R18, 0xc00, R7.reuse ;  /* 0x00000c0012117824 */ /* 0x100fe400078e0207 */
[----:B------:R-:W-:Y:S01]  /*0790*/  IMAD R7, R12, 0xc00, R7 ;  /* 0x00000c000c077824 */ /* 0x000fe200078e0207 */
[----:B------:R-:W-:Y:S01]  /*07a0*/  LEA R19, R5, UR5, 0x1 ;  /* 0x0000000505137c11 */ /* 0x000fe2000f8e08ff */
[----:B---3--:R-:W-:-:S04]  /*07b0*/  IMAD.WIDE R8, R9, 0x2, R10 ;  /* 0x0000000209087825 */ /* 0x008fc800078e020a */
[----:B------:R-:W-:Y:S01]  /*07c0*/  IMAD.WIDE R10, R13, 0x2, R10 ;  /* 0x000000020d0a7825 */ /* 0x000fe200078e020a */
[----:B------:R-:W-:Y:S01]  /*07d0*/  @!PT LDS RZ, [RZ] ;  /* 0x00000000fffff984 */ /* 0x000fe20000000800 */
[----:B------:R-:W-:Y:S01]  /*07e0*/  @!PT LDS RZ, [RZ] ;  /* 0x00000000fffff984 */ /* 0x000fe20000000800 */
[----:B------:R-:W-:Y:S01]  /*07f0*/  @!PT LDS RZ, [RZ] ;  /* 0x00000000fffff984 */ /* 0x000fe20000000800 */
[----:B------:R-:W-:Y:S03]  /*0800*/  LDGSTS.E.BYPASS.128 [R19], desc[UR16][R8.64] ;  /* 0x0000000008137fae */ /* 0x000fe6000b901c50 */
[--C-:B----4-:R-:W-:Y:S01]  /*0810*/  IMAD.WIDE R12, R17, 0x2, R14.reuse ;  /* 0x00000002110c7825 */ /* 0x110fe200078e020e */
[----:B------:R-:W-:Y:S02]  /*0820*/  IADD3 R20, P0, R10, 0x40, RZ ;  /* 0x000000400a147810 */ /* 0x000fe40007f1e0ff */
[----:B------:R-:W-:Y:S01]  /*0830*/  IADD3 R17, P2, R8, 0x40, RZ ;  /* 0x0000004008117810 */ /* 0x000fe20007f5e0ff */
[----:B------:R-:W-:Y:S01]  /*0840*/  IMAD.WIDE R14, R7, 0x2, R14 ;  /* 0x00000002070e7825 */ /* 0x000fe200078e020e */
[----:B------:R-:W-:Y:S02]  /*0850*/  LEA R7, R6, UR5, 0x1 ;  /* 0x0000000506077c11 */ /* 0x000fe4000f8e08ff */
[----:B------:R-:W-:Y:S01]  /*0860*/  IADD3 R22, P1, R12, 0x40, RZ ;  /* 0x000000400c167810 */ /* 0x000fe20007f3e0ff */
[----:B------:R-:W-:Y:S01]  /*0870*/  IMAD.X R21, RZ, RZ, R11, P0 ;  /* 0x000000ffff157224 */ /* 0x000fe200000e060b */
[----:B------:R-:W-:Y:S01]  /*0880*/  IADD3 R88, P0, R14, 0x40, RZ ;  /* 0x000000400e587810 */ /* 0x000fe20007f1e0ff */
[----:B------:R3:W-:Y:S01]  /*0890*/  LDGSTS.E.BYPASS.128 [R7], desc[UR16][R10.64] ;  /* 0x000000000a077fae */ /* 0x0007e2000b901c50 */
[----:B------:R-:W-:-:S02]  /*08a0*/  IMAD.X R18, RZ, RZ, R9, P2 ;  /* 0x000000ffff127224 */ /* 0x000fc400010e0609 */
[----:B------:R-:W-:Y:S01]  /*08b0*/  IMAD.X R23, RZ, RZ, R13, P1 ;  /* 0x000000ffff177224 */ /* 0x000fe200008e060d */
[----:B------:R-:W0:Y:S01]  /*08c0*/  LDGDEPBAR ;  /* 0x00000000000079af */ /* 0x000e220000000000 */
[----:B------:R-:W-:Y:S02]  /*08d0*/  IMAD.X R91, RZ, RZ, R15, P0 ;  /* 0x000000ffff5b7224 */ /* 0x000fe400000e060f */
[----:B------:R-:W-:Y:S01]  /*08e0*/  IMAD.MOV.U32 R16, RZ, RZ, RZ ;  /* 0x000000ffff107224 */ /* 0x000fe200078e00ff */
[----:B------:R2:W-:Y:S04]  /*08f0*/  LDGSTS.E.BYPASS.128 [R19+0x4000], desc[UR16][R12.64] ;  /* 0x040000000c137fae */ /* 0x0005e8000b901c50 */
[----:B------:R2:W-:Y:S01]  /*0900*/  LDGSTS.E.BYPASS.128 [R7+0x4000], desc[UR16][R14.64] ;  /* 0x040000000e077fae */ /* 0x0005e2000b901c50 */
[----:B---3--:R-:W-:-:S03]  /*0910*/  LOP3.LUT R10, R89, 0x7fffffc, RZ, 0xc0, !PT ;  /* 0x07fffffc590a7812 */ /* 0x008fc600078ec0ff */
[----:B------:R-:W0:Y:S04]  /*0920*/  LDGDEPBAR ;  /* 0x00000000000079af */ /* 0x000e280000000000 */
.L_x_0:
[----:B--2---:R-:W2:Y:S01]  /*0930*/  SHFL.IDX PT, R7, R10, RZ, 0x1f ;  /* 0x00001fff0a077589 */ /* 0x004ea200000e0000 */
[----:B------:R-:W-:Y:S01]  /*0940*/  UIADD3 UR14, UR14, 0x1, URZ ;  /* 0x000000010e0e7890 */ /* 0x000fe2000fffe03f */
[----:B------:R-:W-:-:S04]  /*0950*/  DEPBAR.LE SB0, 0x0 ;  /* 0x000080000000791a */ /* 0x000fc80000000000 */
[----:B------:R-:W-:Y:S01]  /*0960*/  UISETP.GE.AND UP0, UPT, UR14, 0x2, UPT ;  /* 0x000000020e00788c */ /* 0x000fe2000bf06270 */
[----:B------:R-:W-:Y:S01]  /*0970*/  BAR.SYNC.DEFER_BLOCKING 0x0 ;  /* 0x0000000000007b1d */ /* 0x000fe20000010000 */
[----:B------:R-:W-:Y:S01]  /*0980*/  UIADD3 UR4, UR4, 0x1, URZ ;  /* 0x0000000104047890 */ /* 0x000fe2000fffe03f */
[----:B------:R-:W-:Y:S01]  /*0990*/  ISETP.GE.U32.AND P0, PT, R16, 0xbe0, PT ;  /* 0x00000be01000780c */ /* 0x000fe20003f06070 */
[----:B------:R-:W-:Y:S01]  /*09a0*/  USEL UR14, UR14, URZ, !UP0 ;  /* 0x0000003f0e0e7287 */ /* 0x000fe2000c000000 */
[----:B------:R-:W-:Y:S01]  /*09b0*/  IMAD.MOV.U32 R8, RZ, RZ, R17 ;  /* 0x000000ffff087224 */ /* 0x000fe200078e0011 */
[----:B------:R-:W-:Y:S01]  /*09c0*/  IADD3 R17, P4, R17, 0x40, RZ ;  /* 0x0000004011117810 */ /* 0x000fe20007f9e0ff */
[----:B------:R-:W-:Y:S01]  /*09d0*/  UMOV UR11, 0x80000020 ;  /* 0x80000020000b7882 */ /* 0x000fe20000000000 */
[--C-:B------:R-:W-:Y:S01]  /*09e0*/  IMAD.MOV.U32 R9, RZ, RZ, R18.reuse ;  /* 0x000000ffff097224 */ /* 0x100fe200078e0012 */
[----:B------:R-:W-:Y:S02]  /*09f0*/  IADD3 R16, R16, 0x20, RZ ;  /* 0x0000002010107810 */ /* 0x000fe40007ffe0ff */
[----:B------:R-:W-:Y:S01]  /*0a00*/  IMAD.X R18, RZ, RZ, R18, P4 ;  /* 0x000000ffff127224 */ /* 0x000fe200020e0612 */
[----:B--2---:R-:W-:Y:S01]  /*0a10*/  R2UR UR6, R7 ;  /* 0x00000000070672ca */ /* 0x004fe200000e0000 */
[----:B------:R-:W-:-:S12]  /*0a20*/  WARPGROUP.ARRIVE ;  /* 0x00000000000079c5 */ /* 0x000fd80000000000 */
[----:B------:R-:W-:Y:S02]  /*0a30*/  USHF.L.U32 UR7, UR6, 0x6, URZ ;  /* 0x0000000606077899 */ /* 0x000fe4000800063f */
[----:B------:R-:W-:Y:S02]  /*0a40*/  ULEA UR6, UR14, UR5, 0xd ;  /* 0x000000050e067291 */ /* 0x000fe4000f8e683f */
[----:B------:R-:W-:Y:S02]  /*0a50*/  ULOP3.LUT UR7, UR7, 0x1c0, URZ, 0xc0, !UPT ;  /* 0x000001c007077892 */ /* 0x000fe4000f8ec03f */
[----:B------:R-:W-:Y:S02]  /*0a60*/  USHF.R.U32.HI UR8, URZ, 0x4, UR6 ;  /* 0x000000043f087899 */ /* 0x000fe40008011606 */
[----:B------:R-:W-:Y:S02]  /*0a70*/  UIADD3 UR6, UR6, 0x4000, URZ ;  /* 0x0000400006067890 */ /* 0x000fe4000fffe03f */
[----:B------:R-:W-:-:S02]  /*0a80*/  ULOP3.LUT UR8, UR8, 0x3fff, URZ, 0xc0, !UPT ;  /* 0x00003fff08087892 */ /* 0x000fc4000f8ec03f */
[----:B------:R-:W-:Y:S02]  /*0a90*/  USHF.R.U32.HI UR6, URZ, 0x4, UR6 ;  /* 0x000000043f067899 */ /* 0x000fe40008011606 */
[----:B------:R-:W-:Y:S02]  /*0aa0*/  UIADD3 UR12, UP0, UR7, UR8, URZ ;  /* 0x00000008070c7290 */ /* 0x000fe4000ff1e03f */
[----:B------:R-:W-:Y:S02]  /*0ab0*/  ULOP3.LUT UR6, UR6, 0x3fff, URZ, 0xc0, !UPT ;  /* 0x00003fff06067892 */ /* 0x000fe4000f8ec03f */
[----:B------:R-:W-:Y:S02]  /*0ac0*/  UIADD3.X UR13, URZ, URZ, URZ, UP0, !UPT ;  /* 0x0000003f3f0d7290 */ /* 0x000fe400087fe43f */
[----:B------:R-:W-:Y:S02]  /*0ad0*/  ULOP3.LUT UR10, UR6, 0x2000000, URZ, 0xfc, !UPT ;  /* 0x02000000060a7892 */ /* 0x000fe4000f8efc3f */
[----:B------:R-:W-:-:S02]  /*0ae0*/  ULOP3.LUT UR8, UR12, 0x2000000, URZ, 0xfc, !UPT ;  /* 0x020000000c087892 */ /* 0x000fc4000f8efc3f */
[----:B------:R-:W-:Y:S01]  /*0af0*/  ULOP3.LUT UR9, UR13, 0x80000020, URZ, 0xfc, !UPT ;  /* 0x800000200d097892 */ /* 0x000fe2000f8efc3f */
[----:B------:R-:W-:Y:S01]  /*0b00*/  UMOV UR7, URZ ;  /* 0x0000003f00077c82 */ /* 0x000fe20008000000 */
[----:B------:R-:W-:-:S04]  /*0b10*/  UISETP.GE.AND UP0, UPT, UR4, 0x2, UPT ;  /* 0x000000020400788c */ /* 0x000fc8000bf06270 */
[----:B------:R-:W-:-:S03]  /*0b20*/  USEL UR4, UR4, URZ, !UP0 ;  /* 0x0000003f04047287 */ /* 0x000fc6000c000000 */
[----:B------:R-:W-:Y:S01]  /*0b30*/  HGMMA.64x128x16.F32.BF16 R24, gdesc[UR8], R24 ;  /* 0x01e00000081879f0 */ /* 0x000fe20008701818 */
[----:B------:R-:W-:Y:S01]  /*0b40*/  UMOV UR8, 0x2000002 ;  /* 0x0200000200087882 */ /* 0x000fe20000000000 */
[----:B------:R-:W-:Y:S02]  /*0b50*/  UMOV UR9, 0x80000020 ;  /* 0x8000002000097882 */ /* 0x000fe40000000000 */
[----:B------:R-:W-:Y:S02]  /*0b60*/  UIADD3.64 UR10, UR6, UR8, URZ ;  /* 0x00000008060a7297 */ /* 0x000fe4000fffe03f */
[----:B------:R-:W-:Y:S02]  /*0b70*/  UIADD3.64 UR8, UR12, UR8, URZ ;  /* 0x000000080c087297 */ /* 0x000fe4000fffe03f */
[----:B------:R-:W-:-:S06]  /*0b80*/  ULEA UR6, UR4, UR5, 0xd ;  /* 0x0000000504067291 */ /* 0x000fcc000f8e683f */
[----:B------:R-:W-:Y:S02]  /*0b90*/  LEA R7, R5, UR6, 0x1 ;  /* 0x0000000605077c11 */ /* 0x000fe4000f8e08ff */
[----:B------:R-:W-:Y:S01]  /*0ba0*/  LEA R11, R6, UR6, 0x1 ;  /* 0x00000006060b7c11 */ /* 0x000fe2000f8e08ff */
[----:B------:R-:W-:Y:S03]  /*0bb0*/  HGMMA.64x128x16.F32.BF16 R24, gdesc[UR8], R24, gsb0 ;  /* 0x01e00000081879f0 */ /* 0x000fe60008001818 */
[----:B------:R-:W-:Y:S02]  /*0bc0*/  WARPGROUP.DEPBAR.LE gsb0, 0x1 ;  /* 0x00008000000079c5 */ /* 0x000fe40000010100 */
[----:B------:R-:W-:Y:S06]  /*0bd0*/  BAR.SYNC.DEFER_BLOCKING 0x0 ;  /* 0x0000000000007b1d */ /* 0x000fec0000010000 */
[----:B------:R-:W-:Y:S01]  /*0be0*/  @!PT LDS RZ, [RZ] ;  /* 0x00000000fffff984 */ /* 0x000fe20000000800 */
[----:B------:R-:W-:Y:S01]  /*0bf0*/  @!PT LDS RZ, [RZ] ;  /* 0x00000000fffff984 */ /* 0x000fe20000000800 */
[----:B------:R-:W-:Y:S01]  /*0c00*/  @!PT LDS RZ, [RZ] ;  /* 0x00000000fffff984 */ /* 0x000fe20000000800 */
[----:B------:R2:W-:Y:S02]  /*0c10*/  LDGSTS.E.BYPASS.128 [R7], desc[UR16][R8.64], !P0 ;  /* 0x0000000008077fae */ /* 0x0005e4000c101c50 */
[----:B--2---:R-:W-:Y:S01]  /*0c20*/  IMAD.MOV.U32 R8, RZ, RZ, R20 ;  /* 0x000000ffff087224 */ /* 0x004fe200078e0014 */
[----:B------:R-:W-:Y:S01]  /*0c30*/  IADD3 R20, P3, R20, 0x40, RZ ;  /* 0x0000004014147810 */ /* 0x000fe20007f7e0ff */
[----:B------:R-:W-:-:S04]  /*0c40*/  IMAD.MOV.U32 R9, RZ, RZ, R21 ;  /* 0x000000ffff097224 */ /* 0x000fc800078e0015 */
[----:B------:R-:W-:Y:S01]  /*0c50*/  IMAD.X R21, RZ, RZ, R21, P3 ;  /* 0x000000ffff157224 */ /* 0x000fe200018e0615 */
[----:B------:R2:W-:Y:S04]  /*0c60*/  LDGSTS.E.BYPASS.128 [R11], desc[UR16][R8.64], !P0 ;  /* 0x00000000080b7fae */ /* 0x0005e8000c101c50 */
[----:B------:R-:W0:Y:S01]  /*0c70*/  LDGDEPBAR ;  /* 0x00000000000079af */ /* 0x000e220000000000 */
[----:B--2---:R-:W-:Y:S01]  /*0c80*/  IMAD.MOV.U32 R8, RZ, RZ, R22 ;  /* 0x000000ffff087224 */ /* 0x004fe200078e0016 */
[----:B------:R-:W-:Y:S01]  /*0c90*/  IADD3 R22, P2, R22, 0x40, RZ ;  /* 0x0000004016167810 */ /* 0x000fe20007f5e0ff */
[----:B------:R-:W-:-:S04]  /*0ca0*/  IMAD.MOV.U32 R9, RZ, RZ, R23 ;  /* 0x000000ffff097224 */ /* 0x000fc800078e0017 */
[----:B------:R-:W-:Y:S01]  /*0cb0*/  IMAD.X R23, RZ, RZ, R23, P2 ;  /* 0x000000ffff177224 */ /* 0x000fe200010e0617 */
[----:B------:R2:W-:Y:S02]  /*0cc0*/  LDGSTS.E.BYPASS.128 [R7+0x4000], desc[UR16][R8.64], !P0 ;  /* 0x0400000008077fae */ /* 0x0005e4000c101c50 */
[----:B--2---:R-:W-:Y:S01]  /*0cd0*/  IMAD.MOV.U32 R8, RZ, RZ, R88 ;  /* 0x000000ffff087224 */ /* 0x004fe200078e0058 */
[----:B------:R-:W-:Y:S01]  /*0ce0*/  IADD3 R88, P1, R88, 0x40, RZ ;  /* 0x0000004058587810 */ /* 0x000fe20007f3e0ff */
[----:B------:R-:W-:-:S04]  /*0cf0*/  IMAD.MOV.U32 R9, RZ, RZ, R91 ;  /* 0x000000ffff097224 */ /* 0x000fc800078e005b */
[----:B------:R-:W-:Y:S01]  /*0d00*/  IMAD.X R91, RZ, RZ, R91, P1 ;  /* 0x000000ffff5b7224 */ /* 0x000fe200008e065b */
[----:B------:R2:W-:Y:S04]  /*0d10*/  LDGSTS.E.BYPASS.128 [R11+0x4000], desc[UR16][R8.64], !P0 ;  /* 0x04000000080b7fae */ /* 0x0005e8000c101c50 */
[----:B------:R-:W0:Y:S01]  /*0d20*/  LDGDEPBAR ;  /* 0x00000000000079af */ /* 0x000e220000000000 */
[----:B------:R-:W-:Y:S05]  /*0d30*/  @!P0 BRA `(.L_x_0) ;  /* 0xfffffff800fc8947 */ /* 0x000fea000383ffff */
[----:B------:R-:W-:Y:S01]  /*0d40*/  LOP3.LUT R89, R89, 0x7, RZ, 0xc0, !PT ;  /* 0x0000000759597812 */ /* 0x000fe200078ec0ff */
[----:B------:R-:W-:Y:S02]  /*0d50*/  WARPGROUP.DEPBAR.LE gsb0, 0x0 ;  /* 0x00008000000079c5 */ /* 0x000fe40000010000 */
[----:B------:R-:W-:-:S04]  /*0d60*/  DEPBAR.LE SB0, 0x0 ;  /* 0x000080000000791a */ /* 0x000fc80000000000 */
[--C-:B------:R-:W-:Y:S01]  /*0d70*/  SHF.R.U32.HI R5, RZ, 0x2, R0.reuse ;  /* 0x00000002ff057819 */ /* 0x100fe20000011600 */
[----:B------:R-:W-:Y:S01]  /*0d80*/  IMAD.SHL.U32 R6, R0, 0x2, RZ ;  /* 0x0000000200067824 */ /* 0x000fe200078e00ff */
[----:B------:R-:W-:Y:S01]  /*0d90*/  SHF.R.U32.HI R7, RZ, 0x4, R0 ;  /* 0x00000004ff077819 */ /* 0x000fe20000011600 */
[----:B--2---:R-:W-:Y:S01]  /*0da0*/  IMAD.SHL.U32 R8, R89, 0x10, RZ ;  /* 0x0000001059087824 */ /* 0x004fe200078e00ff */
[----:B------:R-:W-:Y:S02]  /*0db0*/  SGXT.U32 R5, R5, 0x3 ;  /* 0x000000030505781a */ /* 0x000fe40000000000 */
[----:B------:R-:W-:Y:S02]  /*0dc0*/  CS2R R12, SRZ ;  /* 0x00000000000c7805 */ /* 0x000fe4000001ff00 */
[----:B------:R-:W-:Y:S02]  /*0dd0*/  LOP3.LUT R6, R6, 0x6, RZ, 0xc0, !PT ;  /* 0x0000000606067812 */ /* 0x000fe400078ec0ff */
[----:B------:R-:W-:-:S02]  /*0de0*/  CS2R R14, SRZ ;  /* 0x00000000000e7805 */ /* 0x000fc4000001ff00 */
[----:B------:R-:W-:-:S05]  /*0df0*/  LOP3.LUT R5, R8, R5, RZ, 0xfc, !PT ;  /* 0x0000000508057212 */ /* 0x000fca00078efcff */
[----:B------:R-:W-:Y:S01]  /*0e00*/  IMAD R6, R5, 0x88, R6 ;  /* 0x0000008805067824 */ /* 0x000fe200078e0206 */
[----:B------:R-:W-:-:S04]  /*0e10*/  SGXT.U32 R5, R7, 0x4 ;  /* 0x000000040705781a */ /* 0x000fc80000000000 */
[----:B------:R-:W-:Y:S01]  /*0e20*/  LEA R6, R6, UR5, 0x2 ;  /* 0x0000000506067c11 */ /* 0x000fe2000f8e10ff */
[----:B------:R-:W-:Y:S01]  /*0e30*/  BAR.SYNC.DEFER_BLOCKING 0x0 ;  /* 0x0000000000007b1d */ /* 0x000fe20000010000 */
[----:B------:R-:W-:-:S07]  /*0e40*/  LOP3.LUT R88, R5, R4, RZ, 0xfc, !PT ;  /* 0x0000000405587212 */ /* 0x000fce00078efcff */
[----:B------:R-:W2:Y:S01]  /*0e50*/  LDC.64 R4, c[0x0][0x210] ;  /* 0x00008400ff047b82 */ /* 0x000ea20000000a00 */
[----:B------:R-:W-:Y:S04]  /*0e60*/  STS.64 [R6], R24 ;  /* 0x0000001806007388 */ /* 0x000fe80000000a00 */
[----:B------:R-:W-:Y:S04]  /*0e70*/  STS.64 [R6+0x1100], R26 ;  /* 0x0011001a06007388 */ /* 0x000fe80000000a00 */
[----:B------:R-:W-:Y:S04]  /*0e80*/  STS.64 [R6+0x20], R28 ;  /* 0x0000201c06007388 */ /* 0x000fe80000000a00 */
[----:B------:R-:W-:Y:S04]  /*0e90*/  STS.64 [R6+0x1120], R30 ;  /* 0x0011201e06007388 */ /* 0x000fe80000000a00 */
[----:B------:R-:W-:Y:S04]  /*0ea0*/  STS.64 [R6+0x40], R32 ;  /* 0x0000402006007388 */ /* 0x000fe80000000a00 */
[----:B------:R-:W-:Y:S04]  /*0eb0*/  STS.64 [R6+0x1140], R34 ;  /* 0x0011402206007388 */ /* 0x000fe80000000a00 */
[----:B------:R-:W-:Y:S04]  /*0ec0*/  STS.64 [R6+0x60], R36 ;  /* 0x0000602406007388 */ /* 0x000fe80000000a00 */
[----:B------:R-:W-:Y:S04]  /*0ed0*/  STS.64 [R6+0x1160], R38 ;  /* 0x0011602606007388 */ /* 0x000fe80000000a00 */
[----:B------:R-:W-:Y:S04]  /*0ee0*/  STS.64 [R6+0x80], R40 ;  /* 0x0000802806007388 */ /* 0x000fe80000000a00 */
[----:B------:R3:W-:Y:S04]  /*0ef0*/  STS.64 [R6+0x1180], R42 ;  /* 0x0011802a06007388 */ /* 0x0007e80000000a00 */
[----:B------:R4:W-:Y:S04]  /*0f00*/  STS.64 [R6+0xa0], R44 ;  /* 0x0000a02c06007388 */ /* 0x0009e80000000a00 */
[----:B------:R-:W-:Y:S04]  /*0f10*/  STS.64 [R6+0x11a0], R46 ;  /* 0x0011a02e06007388 */ /* 0x000fe80000000a00 */
[----:B------:R-:W-:Y:S01]  /*0f20*/  STS.64 [R6+0xc0], R48 ;  /* 0x0000c03006007388 */ /* 0x000fe20000000a00 */
[----:B---3--:R-:W-:-:S03]  /*0f30*/  LOP3.LUT R43, R2, 0x78, R3, 0xf8, !PT ;  /* 0x00000078022b7812 */ /* 0x008fc600078ef803 */
[----:B------:R-:W-:Y:S01]  /*0f40*/  STS.64 [R6+0x11c0], R50 ;  /* 0x0011c03206007388 */ /* 0x000fe20000000a00 */
[C---:B------:R-:W-:Y:S01]  /*0f50*/  ISETP.GE.AND P0, PT, R43.reuse, 0xc00, PT ;  /* 0x00000c002b00780c */ /* 0x040fe20003f06270 */
[----:B--2---:R-:W-:Y:S02]  /*0f60*/  IMAD.WIDE R40, R43, 0x2, R4 ;  /* 0x000000022b287825 */ /* 0x004fe400078e0204 */
[----:B------:R-:W-:Y:S01]  /*0f70*/  STS.64 [R6+0xe0], R52 ;  /* 0x0000e03406007388 */ /* 0x000fe20000000a00 */
[----:B------:R-:W-:-:S03]  /*0f80*/  ISETP.LT.AND P1, PT, R88, 0x1000, !P0 ;  /* 0x000010005800780c */ /* 0x000fc60004721270 */
        /* <DEDUP_REMOVED lines=16> */
[----:B------:R2:W-:Y:S01]  /*1090*/  STS.64 [R6+0x12e0], R86 ;  /* 0x0012e05606007388 */ /* 0x0005e20000000a00 */
[----:B------:R-:W-:-:S02]  /*10a0*/  LOP3.LUT R2, R88, 0x10, RZ, 0xfc, !PT ;  /* 0x0000001058027812 */ /* 0x000fc400078efcff */
[----:B------:R-:W-:Y:S02]  /*10b0*/  CS2R R32, SRZ ;  /* 0x0000000000207805 */ /* 0x000fe4000001ff00 */
[----:B------:R-:W-:Y:S01]  /*10c0*/  CS2R R34, SRZ ;  /* 0x0000000000227805 */ /* 0x000fe2000001ff00 */
[----:B------:R-:W-:Y:S01]  /*10d0*/  BAR.SYNC.DEFER_BLOCKING 0x0 ;  /* 0x0000000000007b1d */ /* 0x000fe20000010000 */
[----:B------:R-:W-:Y:S02]  /*10e0*/  ISETP.LT.AND P6, PT, R2, 0x1000, !P0 ;  /* 0x000010000200780c */ /* 0x000fe400047c1270 */
[----:B------:R-:W-:Y:S02]  /*10f0*/  LOP3.LUT R2, R88, 0x30, RZ, 0xfc, !PT ;  /* 0x0000003058027812 */ /* 0x000fe400078efcff */
[----:B------:R-:W-:Y:S02]  /*1100*/  CS2R R8, SRZ ;  /* 0x0000000000087805 */ /* 0x000fe4000001ff00 */
[----:B------:R-:W-:-:S02]  /*1110*/  CS2R R10, SRZ ;  /* 0x00000000000a7805 */ /* 0x000fc4000001ff00 */
[----:B------:R-:W-:Y:S02]  /*1120*/  LOP3.LUT R4, R88, 0x20, RZ, 0xfc, !PT ;  /* 0x0000002058047812 */ /* 0x000fe400078efcff */
[----:B------:R-:W-:Y:S02]  /*1130*/  CS2R R24, SRZ ;  /* 0x0000000000187805 */ /* 0x000fe4000001ff00 */
[----:B------:R-:W-:Y:S02]  /*1140*/  CS2R R26, SRZ ;  /* 0x00000000001a7805 */ /* 0x000fe4000001ff00 */
[----:B------:R-:W-:Y:S02]  /*1150*/  P2R R7, PR, RZ, 0x2 ;  /* 0x00000002ff077803 */ /* 0x000fe40000000000 */
[----:B------:R-:W-:Y:S02]  /*1160*/  CS2R R20, SRZ ;  /* 0x0000000000147805 */ /* 0x000fe4000001ff00 */
[----:B------:R-:W-:-:S02]  /*1170*/  CS2R R22, SRZ ;  /* 0x0000000000167805 */ /* 0x000fc4000001ff00 */
[----:B------:R-:W-:Y:S02]  /*1180*/  CS2R R28, SRZ ;  /* 0x00000000001c7805 */ /* 0x000fe4000001ff00 */
[----:B------:R-:W-:Y:S02]  /*1190*/  CS2R R30, SRZ ;  /* 0x00000000001e7805 */ /* 0x000fe4000001ff00 */
[----:B------:R-:W-:Y:S02]  /*11a0*/  CS2R R16, SRZ ;  /* 0x0000000000107805 */ /* 0x000fe4000001ff00 */
[----:B------:R-:W-:Y:S02]  /*11b0*/  CS2R R18, SRZ ;  /* 0x0000000000127805 */ /* 0x000fe4000001ff00 */
[----:B------:R-:W-:Y:S01]  /*11c0*/  SHF.R.U32.HI R0, RZ, 0x4, R0 ;  /* 0x00000004ff007819 */ /* 0x000fe20000011600 */
[----:B------:R-:W-:Y:S01]  /*11d0*/  IMAD.SHL.U32 R89, R89, 0x2, RZ ;  /* 0x0000000259597824 */ /* 0x000fe200078e00ff */
[----:B----4-:R-:W3:Y:S01]  /*11e0*/  LDC.64 R44, c[0x0][0x228] ;  /* 0x00008a00ff2c7b82 */ /* 0x010ee20000000a00 */
[----:B------:R-:W4:Y:S01]  /*11f0*/  @P1 LDG.E.EL.128 R12, desc[UR16][R40.64] ;  /* 0x00000010280c1981 */ /* 0x000f22000c2e1d00 */
[----:B------:R-:W-:-:S02]  /*1200*/  ISETP.LT.AND P4, PT, R2, 0x1000, !P0 ;  /* 0x000010000200780c */ /* 0x000fc40004781270 */
[----:B------:R-:W-:Y:S01]  /*1210*/  LOP3.LUT R2, R88, 0x40, RZ, 0xfc, !PT ;  /* 0x0000004058027812 */ /* 0x000fe200078efcff */
[----:B------:R-:W5:Y:S01]  /*1220*/  @P6 LDG.E.EL.128 R32, desc[UR16][R40.64] ;  /* 0x0000001028206981 */ /* 0x000f62000c2e1d00 */
[----:B------:R-:W-:Y:S02]  /*1230*/  ISETP.LT.AND P5, PT, R4, 0x1000, !P0 ;  /* 0x000010000400780c */ /* 0x000fe400047a1270 */
[----:B------:R-:W-:Y:S02]  /*1240*/  ISETP.LT.AND P3, PT, R2, 0x1000, !P0 ;  /* 0x000010000200780c */ /* 0x000fe40004761270 */
[----:B------:R-:W-:Y:S02]  /*1250*/  LOP3.LUT R2, R88, 0x50, RZ, 0xfc, !PT ;  /* 0x0000005058027812 */ /* 0x000fe400078efcff */
[----:B------:R-:W-:-:S03]  /*1260*/  P2R R42, PR, RZ, 0x40 ;  /* 0x00000040ff2a7803 */ /* 0x000fc60000000000 */
[----:B------:R-:W3:Y:S04]  /*1270*/  @P4 LDG.E.EL.128 R24, desc[UR16][R40.64] ;  /* 0x0000001028184981 */ /* 0x000ee8000c2e1d00 */
[----:B------:R-:W3:Y:S04]  /*1280*/  @P5 LDG.E.EL.128 R28, desc[UR16][R40.64] ;  /* 0x00000010281c5981 */ /* 0x000ee8000c2e1d00 */
[----:B------:R-:W3:Y:S01]  /*1290*/  @P3 LDG.E.EL.128 R8, desc[UR16][R40.64] ;  /* 0x0000001028083981 */ /* 0x000ee2000c2e1d00 */
[----:B------:R-:W-:Y:S02]  /*12a0*/  ISETP.LT.AND P2, PT, R2, 0x1000, !P0 ;  /* 0x000010000200780c */ /* 0x000fe40004741270 */
[----:B------:R-:W-:-:S02]  /*12b0*/  LOP3.LUT R2, R88, 0x60, RZ, 0xfc, !PT ;  /* 0x0000006058027812 */ /* 0x000fc400078efcff */
[----:B------:R-:W-:Y:S02]  /*12c0*/  CS2R R4, SRZ ;  /* 0x0000000000047805 */ /* 0x000fe4000001ff00 */
[----:B------:R-:W-:Y:S02]  /*12d0*/  ISETP.NE.AND P6, PT, R7, RZ, PT ;  /* 0x000000ff0700720c */ /* 0x000fe40003fc5270 */
[----:B------:R-:W-:-:S05]  /*12e0*/  ISETP.LT.AND P1, PT, R2, 0x1000, !P0 ;  /* 0x000010000200780c */ /* 0x000fca0004721270 */
[----:B------:R-:W5:Y:S08]  /*12f0*/  @P2 LDG.E.EL.128 R20, desc[UR16][R40.64] ;  /* 0x0000001028142981 */ /* 0x000f70000c2e1d00 */
[----:B------:R-:W5:Y:S01]  /*1300*/  @P1 LDG.E.EL.128 R16, desc[UR16][R40.64] ;  /* 0x0000001028101981 */ /* 0x000f62000c2e1d00 */
[----:B------:R-:W-:-:S04]  /*1310*/  LOP3.LUT R2, R88, 0x70, RZ, 0xfc, !PT ;  /* 0x0000007058027812 */ /* 0x000fc800078efcff */
[----:B------:R-:W-:Y:S02]  /*1320*/  ISETP.LT.AND P0, PT, R2, 0x1000, !P0 ;  /* 0x000010000200780c */ /* 0x000fe40004701270 */
[----:B--2---:R-:W-:-:S11]  /*1330*/  CS2R R6, SRZ ;  /* 0x0000000000067805 */ /* 0x004fd6000001ff00 */
[----:B------:R2:W5:Y:S01]  /*1340*/  @P0 LDG.E.EL.128 R4, desc[UR16][R40.64] ;  /* 0x0000001028040981 */ /* 0x000562000c2e1d00 */
[----:B------:R-:W-:Y:S02]  /*1350*/  SGXT.U32 R0, R0, 0x1 ;  /* 0x000000010000781a */ /* 0x000fe40000000000 */
[----:B------:R-:W-:Y:S02]  /*1360*/  LOP3.LUT R3, R3, 0x78, RZ, 0xc0, !PT ;  /* 0x0000007803037812 */ /* 0x000fe400078ec0ff */
[----:B------:R-:W-:-:S05]  /*1370*/  LOP3.LUT R0, R89, R0, RZ, 0xfc, !PT ;  /* 0x0000000059007212 */ /* 0x000fca00078efcff */
[----:B------:R-:W-:-:S05]  /*1380*/  IMAD R0, R0, 0x88, R3 ;  /* 0x0000008800007824 */ /* 0x000fca00078e0203 */
[----:B------:R-:W-:-:S05]  /*1390*/  LEA R0, R0, UR5, 0x2 ;  /* 0x0000000500007c11 */ /* 0x000fca000f8e10ff */
[----:B------:R-:W2:Y:S04]  /*13a0*/  LDS.128 R48, [R0] ;  /* 0x0000000000307984 */ /* 0x000ea80000000c00 */
[----:B------:R-:W2:Y:S01]  /*13b0*/  LDS.128 R36, [R0+0x10] ;  /* 0x0000100000247984 */ /* 0x000ea20000000c00 */
[C---:B----4-:R-:W-:Y:S01]  /*13c0*/  PRMT R2, R12.reuse, 0x7632, R2 ;  /* 0x000076320c027816 */ /* 0x050fe20000000002 */
[C---:B------:R-:W-:Y:S01]  /*13d0*/  IMAD.U32 R47, R13.reuse, 0x10000, RZ ;  /* 0x000100000d2f7824 */ /* 0x040fe200078e00ff */
[----:B------:R-:W-:Y:S01]  /*13e0*/  PRMT R3, R13, 0x7632, R3 ;  /* 0x000076320d037816 */ /* 0x000fe20000000003 */
[----:B--2---:R-:W-:Y:S01]  /*13f0*/  IMAD.U32 R41, R12, 0x10000, RZ ;  /* 0x000100000c297824 */ /* 0x004fe200078e00ff */
[----:B------:R-:W-:Y:S01]  /*1400*/  PRMT R13, R15, 0x7632, R13 ;  /* 0x000076320f0d7816 */ /* 0x000fe2000000000d */
[----:B------:R-:W-:Y:S01]  /*1410*/  IMAD.U32 R2, R2, 0x10000, RZ ;  /* 0x0001000002027824 */ /* 0x000fe200078e00ff */
[C---:B------:R-:W-:Y:S01]  /*1420*/  PRMT R12, R14.reuse, 0x7632, R12 ;  /* 0x000076320e0c7816 */ /* 0x040fe2000000000c */
[----:B------:R-:W-:-:S02]  /*1430*/  IMAD.U32 R53, R14, 0x10000, RZ ;  /* 0x000100000e357824 */ /* 0x000fc400078e00ff */
[----:B-1----:R-:W-:Y:S01]  /*1440*/  FADD R40, R49, R2 ;  /* 0x0000000231287221 */ /* 0x002fe20000000000 */
[----:B------:R-:W-:Y:S02]  /*1450*/  IMAD.U32 R15, R15, 0x10000, RZ ;  /* 0x000100000f0f7824 */ /* 0x000fe400078e00ff */
[----:B------:R-:W-:Y:S02]  /*1460*/  IMAD.U32 R2, R13, 0x10000, RZ ;  /* 0x000100000d027824 */ /* 0x000fe400078e00ff */
[----:B------:R-:W-:Y:S02]  /*1470*/  IMAD.U32 R14, R3, 0x10000, RZ ;  /* 0x00010000030e7824 */ /* 0x000fe400078e00ff */
[----:B------:R-:W-:Y:S02]  /*1480*/  IMAD.U32 R12, R12, 0x10000, RZ ;  /* 0x000100000c0c7824 */ /* 0x000fe400078e00ff */
[----:B------:R-:W-:Y:S01]  /*1490*/  FADD R15, R38, R15 ;  /* 0x0000000f260f7221 */ /* 0x000fe20000000000 */
[----:B------:R-:W-:Y:S01]  /*14a0*/  FADD R2, R39, R2 ;  /* 0x0000000227027221 */ /* 0x000fe20000000000 */
[----:B------:R-:W-:Y:S01]  /*14b0*/  FADD R41, R48, R41 ;  /* 0x0000002930297221 */ /* 0x000fe20000000000 */
[----:B------:R-:W-:Y:S01]  /*14c0*/  FADD R47, R50, R47 ;  /* 0x0000002f322f7221 */ /* 0x000fe20000000000 */
[----:B------:R-:W-:Y:S01]  /*14d0*/  FADD R14, R51, R14 ;  /* 0x0000000e330e7221 */ /* 0x000fe20000000000 */
[----:B------:R-:W-:Y:S01]  /*14e0*/  FADD R36, R36, R53 ;  /* 0x0000003524247221 */ /* 0x000fe20000000000 */
[----:B------:R-:W-:Y:S01]  /*14f0*/  FADD R37, R37, R12 ;  /* 0x0000000c25257221 */ /* 0x000fe20000000000 */
[----:B------:R-:W-:Y:S01]  /*1500*/  IMAD R49, R88, 0xc00, R43 ;  /* 0x00000c0058317824 */ /* 0x000fe200078e022b */
[----:B------:R-:W-:-:S02]  /*1510*/  F2FP.BF16.F32.PACK_AB R55, R2, R15 ;  /* 0x0000000f0237723e */ /* 0x000fc400000010ff */
[----:B------:R-:W-:Y:S01]  /*1520*/  F2FP.BF16.F32.PACK_AB R52, R40, R41 ;  /* 0x000000292834723e */ /* 0x000fe200000010ff */
[----:B---3--:R-:W-:Y:S01]  /*1530*/  IMAD.WIDE R2, R49, 0x2, R44 ;  /* 0x0000000231027825 */ /* 0x008fe200078e022c */
[----:B------:R-:W-:Y:S02]  /*1540*/  F2FP.BF16.F32.PACK_AB R53, R14, R47 ;  /* 0x0000002f0e35723e */ /* 0x000fe400000010ff */
[----:B------:R-:W-:Y:S02]  /*1550*/  F2FP.BF16.F32.PACK_AB R54, R37, R36 ;  /* 0x000000242536723e */ /* 0x000fe400000010ff */
[----:B-----5:R-:W-:Y:S01]  /*1560*/  PRMT R12, R32, 0x7632, R12 ;  /* 0x00007632200c7816 */ /* 0x020fe2000000000c */
[----:B------:R-:W1:Y:S01]  /*1570*/  LDS.128 R36, [R0+0x2200] ;  /* 0x0022000000247984 */ /* 0x000e620000000c00 */
[----:B------:R-:W-:Y:S01]  /*1580*/  PRMT R13, R33, 0x7632, R13 ;  /* 0x00007632210d7816 */ /* 0x000fe2000000000d */
[----:B------:R-:W-:Y:S01]  /*1590*/  IMAD.U32 R47, R34, 0x10000, RZ ;  /* 0x00010000222f7824 */ /* 0x000fe200078e00ff */
[----:B------:R-:W-:Y:S01]  /*15a0*/  SHF.L.U32 R41, R32, 0x10, RZ ;  /* 0x0000001020297819 */ /* 0x000fe200000006ff */
[----:B------:R2:W-:Y:S01]  /*15b0*/  @P6 STG.E.128 desc[UR16][R2.64], R52 ;  /* 0x0000003402006986 */ /* 0x0005e2000c101d10 */
[----:B------:R-:W-:Y:S01]  /*15c0*/  PRMT R32, R34, 0x7632, R32 ;  /* 0x0000763222207816 */ /* 0x000fe20000000020 */
[----:B------:R-:W-:Y:S01]  /*15d0*/  IMAD.U32 R34, R12, 0x10000, RZ ;  /* 0x000100000c227824 */ /* 0x000fe200078e00ff */
[C---:B------:R-:W-:Y:S01]  /*15e0*/  PRMT R64, R8.reuse, 0x7632, R64 ;  /* 0x0000763208407816 */ /* 0x040fe20000000040 */
[----:B------:R-:W-:Y:S01]  /*15f0*/  IMAD.U32 R71, R8, 0x10000, RZ ;  /* 0x0001000008477824 */ /* 0x000fe200078e00ff */
[----:B------:R-:W-:Y:S01]  /*1600*/  PRMT R70, R9, 0x7632, R70 ;  /* 0x0000763209467816 */ /* 0x000fe20000000046 */
[----:B--2---:R-:W-:-:S02]  /*1610*/  IMAD.U32 R2, R13, 0x10000, RZ ;  /* 0x000100000d027824 */ /* 0x004fc400078e00ff */
[----:B------:R-:W2:Y:S01]  /*1620*/  LDS.128 R12, [R0+0x2210] ;  /* 0x00221000000c7984 */ /* 0x000ea20000000c00 */
[----:B------:R-:W-:Y:S01]  /*1630*/  IMAD.U32 R75, R9, 0x10000, RZ ;  /* 0x00010000094b7824 */ /* 0x000fe200078e00ff */
[C---:B------:R-:W-:Y:S01]  /*1640*/  PRMT R73, R10.reuse, 0x7632, R73 ;  /* 0x000076320a497816 */ /* 0x040fe20000000049 */
[C---:B------:R-:W-:Y:S01]  /*1650*/  IMAD.U32 R79, R11.reuse, 0x10000, RZ ;  /* 0x000100000b4f7824 */ /* 0x040fe200078e00ff */
[----:B------:R-:W-:Y:S02]  /*1660*/  SHF.L.U32 R77, R10, 0x10, RZ ;  /* 0x000000100a4d7819 */ /* 0x000fe400000006ff */
[----:B------:R-:W-:Y:S02]  /*1670*/  PRMT R74, R11, 0x7632, R74 ;  /* 0x000076320b4a7816 */ /* 0x000fe4000000004a */
[----:B------:R-:W3:Y:S01]  /*1680*/  LDS.128 R8, [R0+0x4400] ;  /* 0x0044000000087984 */ /* 0x000ee20000000c00 */
[----:B------:R-:W-:Y:S01]  /*1690*/  IMAD.U32 R43, R33, 0x10000, RZ ;  /* 0x00010000212b7824 */ /* 0x000fe200078e00ff */
[C---:B------:R-:W-:Y:S01]  /*16a0*/  PRMT R33, R35.reuse, 0x7632, R33 ;  /* 0x0000763223217816 */ /* 0x040fe20000000021 */
[----:B------:R-:W-:-:S02]  /*16b0*/  IMAD.U32 R35, R35, 0x10000, RZ ;  /* 0x0001000023237824 */ /* 0x000fc400078e00ff */
[----:B------:R-:W-:Y:S02]  /*16c0*/  IMAD.U32 R32, R32, 0x10000, RZ ;  /* 0x0001000020207824 */ /* 0x000fe400078e00ff */
[----:B-1----:R-:W-:Y:S01]  /*16d0*/  FADD R53, R39, R2 ;  /* 0x0000000227357221 */ /* 0x002fe20000000000 */
[----:B------:R-:W-:Y:S02]  /*16e0*/  IMAD.U32 R2, R33, 0x10000, RZ ;  /* 0x0001000021027824 */ /* 0x000fe400078e00ff */
[----:B------:R-:W-:Y:S01]  /*16f0*/  FADD R51, R37, R34 ;  /* 0x0000002225337221 */ /* 0x000fe20000000000 */
[C---:B------:R-:W-:Y:S01]  /*1700*/  PRMT R56, R24.reuse, 0x7632, R56 ;  /* 0x0000763218387816 */ /* 0x040fe20000000038 */
[----:B------:R-:W-:Y:S01]  /*1710*/  IMAD.U32 R83, R24, 0x10000, RZ ;  /* 0x0001000018537824 */ /* 0x000fe200078e00ff */
        /* <DEDUP_REMOVED lines=9> */
[----:B------:R-:W-:-:S02]  /*17b0*/  IMAD.U32 R59, R23, 0x10000, RZ ;  /* 0x00010000173b7824 */ /* 0x000fc400078e00ff */
[----:B------:R-:W-:Y:S01]  /*17c0*/  FADD R46, R36, R41 ;  /* 0x00000029242e7221 */ /* 0x000fe20000000000 */
[----:B------:R-:W-:Y:S01]  /*17d0*/  FADD R48, R38, R43 ;  /* 0x0000002b26307221 */ /* 0x000fe20000000000 */
[----:B------:R-:W1:Y:S01]  /*17e0*/  LDS.128 R20, [R0+0x4410] ;  /* 0x0044100000147984 */ /* 0x000e620000000c00 */
[C---:B------:R-:W-:Y:S02]  /*17f0*/  VIADD R67, R49.reuse, 0xc000 ;  /* 0x0000c00031437836 */ /* 0x040fe40000000000 */
[C---:B------:R-:W-:Y:S02]  /*1800*/  VIADD R3, R49.reuse, 0x18000 ;  /* 0x0001800031037836 */ /* 0x040fe40000000000 */
[----:B------:R-:W-:Y:S02]  /*1810*/  VIADD R37, R49, 0x24000 ;  /* 0x0002400031257836 */ /* 0x000fe40000000000 */
[----:B--2---:R-:W-:Y:S01]  /*1820*/  FADD R34, R12, R47 ;  /* 0x0000002f0c227221 */ /* 0x004fe20000000000 */
[----:B------:R-:W-:Y:S01]  /*1830*/  FADD R35, R14, R35 ;  /* 0x000000230e237221 */ /* 0x000fe20000000000 */
[----:B------:R-:W-:Y:S01]  /*1840*/  FADD R25, R13, R32 ;  /* 0x000000200d197221 */ /* 0x000fe20000000000 */
[----:B------:R-:W-:Y:S01]  /*1850*/  FADD R24, R15, R2 ;  /* 0x000000020f187221 */ /* 0x000fe20000000000 */
[C---:B------:R-:W-:Y:S01]  /*1860*/  VIADD R39, R49.reuse, 0x30000 ;  /* 0x0003000031277836 */ /* 0x040fe20000000000 */
[----:B------:R-:W2:Y:S01]  /*1870*/  LDS.128 R12, [R0+0x6600] ;  /* 0x00660000000c7984 */ /* 0x000ea20000000c00 */
[----:B------:R-:W-:-:S02]  /*1880*/  VIADD R41, R49, 0x3c000 ;  /* 0x0003c00031297836 */ /* 0x000fc40000000000 */
[C---:B------:R-:W-:Y:S02]  /*1890*/  VIADD R43, R49.reuse, 0x48000 ;  /* 0x00048000312b7836 */ /* 0x040fe40000000000 */
[----:B------:R-:W-:Y:S01]  /*18a0*/  VIADD R49, R49, 0x54000 ;  /* 0x0005400031317836 */ /* 0x000fe20000000000 */
[----:B------:R-:W-:Y:S01]  /*18b0*/  ISETP.NE.AND P6, PT, R42, RZ, PT ;  /* 0x000000ff2a00720c */ /* 0x000fe20003fc5270 */
[----:B------:R-:W-:Y:S01]  /*18c0*/  IMAD.U32 R65, R26, 0x10000, RZ ;  /* 0x000100001a417824 */ /* 0x000fe200078e00ff */
[----:B------:R-:W-:Y:S01]  /*18d0*/  PRMT R76, R28, 0x7632, R76 ;  /* 0x000076321c4c7816 */ /* 0x000fe2000000004c */
[----:B------:R-:W-:Y:S01]  /*18e0*/  IMAD.U32 R69, R27, 0x10000, RZ ;  /* 0x000100001b457824 */ /* 0x000fe200078e00ff */
[----:B------:R-:W-:Y:S01]  /*18f0*/  PRMT R78, R29, 0x7632, R78 ;  /* 0x000076321d4e7816 */ /* 0x000fe2000000004e */
[----:B------:R-:W-:Y:S01]  /*1900*/  IMAD.WIDE R66, R67, 0x2, R44 ;  /* 0x0000000243427825 */ /* 0x000fe200078e022c */
[----:B------:R-:W-:Y:S02]  /*1910*/  PRMT R52, R26, 0x7632, R52 ;  /* 0x000076321a347816 */ /* 0x000fe40000000034 */
[----:B------:R-:W-:Y:S01]  /*1920*/  PRMT R60, R27, 0x7632, R60 ;  /* 0x000076321b3c7816 */ /* 0x000fe2000000003c */
[----:B------:R-:W-:Y:S01]  /*1930*/  IMAD.WIDE R2, R3, 0x2, R44 ;  /* 0x0000000203027825 */ /* 0x000fe200078e022c */
[----:B------:R-:W-:-:S02]  /*1940*/  F2FP.BF16.F32.PACK_AB R34, R25, R34 ;  /* 0x000000221922723e */ /* 0x000fc400000010ff */
[----:B------:R-:W-:Y:S01]  /*1950*/  F2FP.BF16.F32.PACK_AB R35, R24, R35 ;  /* 0x000000231823723e */ /* 0x000fe200000010ff */
[----:B------:R-:W-:Y:S01]  /*1960*/  IMAD.WIDE R36, R37, 0x2, R44 ;  /* 0x0000000225247825 */ /* 0x000fe200078e022c */
[----:B------:R-:W-:Y:S01]  /*1970*/  PRMT R82, R30, 0x7632, R82 ;  /* 0x000076321e527816 */ /* 0x000fe20000000052 */
[----:B------:R-:W4:Y:S01]  /*1980*/  LDS.128 R24, [R0+0x6610] ;  /* 0x0066100000187984 */ /* 0x000f220000000c00 */
[----:B------:R-:W-:Y:S01]  /*1990*/  PRMT R80, R31, 0x7632, R80 ;  /* 0x000076321f507816 */ /* 0x000fe20000000050 */
[--C-:B------:R-:W-:Y:S01]  /*19a0*/  IMAD.WIDE R38, R39, 0x2, R44.reuse ;  /* 0x0000000227267825 */ /* 0x100fe200078e022c */
[----:B------:R-:W-:Y:S02]  /*19b0*/  F2FP.BF16.F32.PACK_AB R32, R51, R46 ;  /* 0x0000002e3320723e */ /* 0x000fe400000010ff */
[----:B------:R-:W-:Y:S01]  /*19c0*/  F2FP.BF16.F32.PACK_AB R33, R53, R48 ;  /* 0x000000303521723e */ /* 0x000fe200000010ff */
[----:B------:R-:W-:Y:S01]  /*19d0*/  IMAD.WIDE R40, R41, 0x2, R44 ;  /* 0x0000000229287825 */ /* 0x000fe200078e022c */
[----:B------:R-:W-:-:S03]  /*19e0*/  PRMT R46, R16, 0x7632, R46 ;  /* 0x00007632102e7816 */ /* 0x000fc6000000002e */
[----:B------:R-:W-:Y:S01]  /*19f0*/  IMAD.WIDE R42, R43, 0x2, R44 ;  /* 0x000000022b2a7825 */ /* 0x000fe200078e022c */
[C---:B------:R-:W-:Y:S02]  /*1a00*/  PRMT R48, R17.reuse, 0x7632, R48 ;  /* 0x0000763211307816 */ /* 0x040fe40000000030 */
[----:B------:R-:W-:Y:S01]  /*1a10*/  SHF.L.U32 R51, R17, 0x10, RZ ;  /* 0x0000001011337819 */ /* 0x000fe200000006ff */
[----:B------:R-:W-:Y:S01]  /*1a20*/  IMAD.U32 R87, R28, 0x10000, RZ ;  /* 0x000100001c577824 */ /* 0x000fe200078e00ff */
[----:B------:R-:W-:Y:S01]  /*1a30*/  PRMT R50, R19, 0x7632, R50 ;  /* 0x0000763213327816 */ /* 0x000fe20000000032 */
[----:B------:R-:W-:Y:S02]  /*1a40*/  IMAD.U32 R85, R29, 0x10000, RZ ;  /* 0x000100001d557824 */ /* 0x000fe400078e00ff */
[----:B------:R-:W-:Y:S02]  /*1a50*/  IMAD.U32 R91, R30, 0x10000, RZ ;  /* 0x000100001e5b7824 */ /* 0x000fe400078e00ff */
[----:B------:R-:W-:-:S02]  /*1a60*/  IMAD.U32 R89, R31, 0x10000, RZ ;  /* 0x000100001f597824 */ /* 0x000fc400078e00ff */
[----:B------:R-:W-:Y:S01]  /*1a70*/  IMAD.WIDE R44, R49, 0x2, R44 ;  /* 0x00000002312c7825 */ /* 0x000fe200078e022c */
[----:B------:R-:W5:Y:S01]  /*1a80*/  LDS.128 R28, [R0+0x8800] ;  /* 0x00880000001c7984 */ /* 0x000f620000000c00 */
[----:B------:R-:W-:Y:S02]  /*1a90*/  PRMT R49, R18, 0x7632, R49 ;  /* 0x0000763212317816 */ /* 0x000fe40000000031 */
[----:B------:R-:W-:Y:S02]  /*1aa0*/  IMAD.U32 R47, R16, 0x10000, RZ ;  /* 0x00010000102f7824 */ /* 0x000fe400078e00ff */
[----:B------:R-:W-:Y:S02]  /*1ab0*/  IMAD.U32 R53, R18, 0x10000, RZ ;  /* 0x0001000012357824 */ /* 0x000fe400078e00ff */
[----:B------:R-:W-:Y:S02]  /*1ac0*/  IMAD.U32 R55, R19, 0x10000, RZ ;  /* 0x0001000013377824 */ /* 0x000fe400078e00ff */
[----:B------:R-:W4:Y:S01]  /*1ad0*/  LDS.128 R16, [R0+0x8810] ;  /* 0x0088100000107984 */ /* 0x000f220000000c00 */
[----:B------:R-:W-:-:S02]  /*1ae0*/  IMAD.U32 R84, R76, 0x10000, RZ ;  /* 0x000100004c547824 */ /* 0x000fc400078e00ff */
[----:B------:R-:W-:Y:S02]  /*1af0*/  IMAD.U32 R86, R78, 0x10000, RZ ;  /* 0x000100004e567824 */ /* 0x000fe400078e00ff */
[----:B---3--:R-:W-:Y:S01]  /*1b00*/  FADD R76, R8, R87 ;  /* 0x00000057084c7221 */ /* 0x008fe20000000000 */
[----:B------:R-:W-:Y:S01]  /*1b10*/  FADD R78, R10, R85 ;  /* 0x000000550a4e7221 */ /* 0x000fe20000000000 */
[----:B------:R-:W-:Y:S01]  /*1b20*/  FADD R85, R9, R84 ;  /* 0x0000005409557221 */ /* 0x000fe20000000000 */
[----:B------:R-:W-:Y:S02]  /*1b30*/  FADD R87, R11, R86 ;  /* 0x000000560b577221 */ /* 0x000fe40000000000 */
[----:B------:R-:W3:Y:S01]  /*1b40*/  LDS.128 R8, [R0+0xaa00] ;  /* 0x00aa000000087984 */ /* 0x000ee20000000c00 */
[----:B------:R-:W-:-:S03]  /*1b50*/  IMAD.U32 R84, R82, 0x10000, RZ ;  /* 0x0001000052547824 */ /* 0x000fc600078e00ff */
[----:B------:R5:W-:Y:S01]  /*1b60*/  @P6 STG.E.128 desc[UR16][R66.64], R32 ;  /* 0x0000002042006986 */ /* 0x000be2000c101d10 */
[----:B-1----:R-:W-:Y:S01]  /*1b70*/  FADD R82, R22, R89 ;  /* 0x0000005916527221 */ /* 0x002fe20000000000 */
[----:B------:R-:W-:Y:S01]  /*1b80*/  FADD R89, R21, R84 ;  /* 0x0000005415597221 */ /* 0x000fe20000000000 */
[----:B------:R-:W-:Y:S02]  /*1b90*/  IMAD.U32 R58, R58, 0x10000, RZ ;  /* 0x000100003a3a7824 */ /* 0x000fe400078e00ff */
[----:B--2---:R-:W-:Y:S01]  /*1ba0*/  FADD R84, R12, R83 ;  /* 0x000000530c547221 */ /* 0x004fe20000000000 */
[----:B------:R-:W-:Y:S02]  /*1bb0*/  IMAD.U32 R86, R80, 0x10000, RZ ;  /* 0x0001000050567824 */ /* 0x000fe400078e00ff */
[----:B------:R-:W-:Y:S02]  /*1bc0*/  IMAD.U32 R64, R64, 0x10000, RZ ;  /* 0x0001000040407824 */ /* 0x000fe400078e00ff */
[----:B------:R-:W-:Y:S01]  /*1bd0*/  IMAD.U32 R12, R73, 0x10000, RZ ;  /* 0x00010000490c7824 */ /* 0x000fe200078e00ff */
[C---:B-----5:R-:W-:Y:S01]  /*1be0*/  PRMT R32, R4.reuse, 0x7632, R32 ;  /* 0x0000763204207816 */ /* 0x060fe20000000020 */
[----:B------:R-:W-:-:S02]  /*1bf0*/  IMAD.U32 R33, R4, 0x10000, RZ ;  /* 0x0001000004217824 */ /* 0x000fc400078e00ff */
[----:B------:R-:W-:-:S04]  /*1c00*/  IMAD.U32 R4, R56, 0x10000, RZ ;  /* 0x0001000038047824 */ /* 0x000fc800078e00ff */
[----:B------:R-:W-:Y:S01]  /*1c10*/  FADD R93, R13, R4 ;  /* 0x000000040d5d7221 */ /* 0x000fe20000000000 */
[----:B------:R-:W-:Y:S02]  /*1c20*/  IMAD.U32 R4, R52, 0x10000, RZ ;  /* 0x0001000034047824 */ /* 0x000fe400078e00ff */
[----:B------:R-:W-:Y:S01]  /*1c30*/  FADD R83, R14, R81 ;  /* 0x000000510e537221 */ /* 0x000fe20000000000 */
[----:B------:R-:W-:Y:S01]  /*1c40*/  FADD R52, R15, R58 ;  /* 0x0000003a0f347221 */ /* 0x000fe20000000000 */
[----:B------:R-:W-:Y:S01]  /*1c50*/  FADD R80, R20, R91 ;  /* 0x0000005b14507221 */ /* 0x000fe20000000000 */
[C---:B------:R-:W-:Y:S01]  /*1c60*/  PRMT R34, R5.reuse, 0x7632, R34 ;  /* 0x0000763205227816 */ /* 0x040fe20000000022 */
[----:B------:R-:W-:Y:S01]  /*1c70*/  IMAD.U32 R35, R5, 0x10000, RZ ;  /* 0x0001000005237824 */ /* 0x000fe200078e00ff */
[C---:B------:R-:W-:Y:S01]  /*1c80*/  PRMT R66, R6.reuse, 0x7632, R66 ;  /* 0x0000763206427816 */ /* 0x040fe20000000042 */
[----:B------:R-:W-:Y:S01]  /*1c90*/  IMAD.U32 R67, R6, 0x10000, RZ ;  /* 0x0001000006437824 */ /* 0x000fe200078e00ff */
[C---:B------:R-:W-:Y:S01]  /*1ca0*/  PRMT R56, R7.reuse, 0x7632, R56 ;  /* 0x0000763207387816 */ /* 0x040fe20000000038 */
[----:B------:R-:W-:-:S02]  /*1cb0*/  IMAD.U32 R81, R7, 0x10000, RZ ;  /* 0x0001000007517824 */ /* 0x000fc400078e00ff */
[----:B----4-:R-:W-:Y:S01]  /*1cc0*/  FADD R58, R25, R4 ;  /* 0x00000004193a7221 */ /* 0x010fe20000000000 */
[----:B------:R-:W-:Y:S01]  /*1cd0*/  FADD R91, R23, R86 ;  /* 0x00000056175b7221 */ /* 0x000fe20000000000 */
[----:B------:R-:W-:Y:S01]  /*1ce0*/  FADD R29, R29, R64 ;  /* 0x000000401d1d7221 */ /* 0x000fe20000000000 */
[----:B------:R-:W1:Y:S01]  /*1cf0*/  LDS.128 R4, [R0+0xcc00] ;  /* 0x00cc000000047984 */ /* 0x000e620000000c00 */
[----:B------:R-:W-:Y:S01]  /*1d00*/  SHF.L.U32 R70, R70, 0x10, RZ ;  /* 0x0000001046467819 */ /* 0x000fe200000006ff */
[----:B------:R-:W-:Y:S02]  /*1d10*/  FADD R64, R17, R12 ;  /* 0x0000000c11407221 */ /* 0x000fe40000000000 */
[----:B------:R-:W2:Y:S01]  /*1d20*/  LDS.128 R20, [R0+0xaa10] ;  /* 0x00aa100000147984 */ /* 0x000ea20000000c00 */
[----:B------:R-:W-:Y:S02]  /*1d30*/  IMAD.U32 R68, R68, 0x10000, RZ ;  /* 0x0001000044447824 */ /* 0x000fe400078e00ff */
[----:B------:R-:W-:Y:S01]  /*1d40*/  IMAD.U32 R72, R72, 0x10000, RZ ;  /* 0x0001000048487824 */ /* 0x000fe200078e00ff */
[----:B------:R-:W4:Y:S01]  /*1d50*/  LDS.128 R12, [R0+0xcc10] ;  /* 0x00cc1000000c7984 */ /* 0x000f220000000c00 */
[----:B------:R-:W-:-:S02]  /*1d60*/  IMAD.U32 R60, R60, 0x10000, RZ ;  /* 0x000100003c3c7824 */ /* 0x000fc400078e00ff */
[----:B------:R-:W-:Y:S01]  /*1d70*/  FADD R28, R28, R71 ;  /* 0x000000471c1c7221 */ /* 0x000fe20000000000 */
[----:B------:R-:W-:Y:S01]  /*1d80*/  FADD R31, R31, R70 ;  /* 0x000000461f1f7221 */ /* 0x000fe20000000000 */
[----:B---3--:R-:W-:Y:S01]  /*1d90*/  FADD R70, R8, R61 ;  /* 0x0000003d08467221 */ /* 0x008fe20000000000 */
[----:B------:R-:W-:Y:S01]  /*1da0*/  FADD R73, R10, R63 ;  /* 0x0000003f0a497221 */ /* 0x000fe20000000000 */
[----:B------:R-:W-:Y:S01]  /*1db0*/  FADD R71, R9, R68 ;  /* 0x0000004409477221 */ /* 0x000fe20000000000 */
[----:B------:R-:W-:Y:S01]  /*1dc0*/  FADD R72, R11, R72 ;  /* 0x000000480b487221 */ /* 0x000fe20000000000 */
[----:B------:R-:W-:Y:S01]  /*1dd0*/  FADD R65, R24, R65 ;  /* 0x0000004118417221 */ /* 0x000fe20000000000 */
[----:B------:R-:W3:Y:S01]  /*1de0*/  LDS.128 R8, [R0+0xee00] ;  /* 0x00ee000000087984 */ /* 0x000ee20000000c00 */
[----:B------:R-:W-:Y:S01]  /*1df0*/  FADD R69, R26, R69 ;  /* 0x000000451a457221 */ /* 0x000fe20000000000 */
[----:B------:R-:W-:Y:S02]  /*1e00*/  FADD R60, R27, R60 ;  /* 0x0000003c1b3c7221 */ /* 0x000fe40000000000 */
[----:B------:R5:W3:Y:S01]  /*1e10*/  LDS.128 R24, [R0+0xee10] ;  /* 0x00ee100000187984 */ /* 0x000ae20000000c00 */
[----:B------:R-:W-:-:S02]  /*1e20*/  IMAD.U32 R74, R74, 0x10000, RZ ;  /* 0x000100004a4a7824 */ /* 0x000fc400078e00ff */
[----:B------:R-:W-:Y:S02]  /*1e30*/  IMAD.U32 R46, R46, 0x10000, RZ ;  /* 0x000100002e2e7824 */ /* 0x000fe400078e00ff */
[----:B------:R-:W-:Y:S02]  /*1e40*/  IMAD.U32 R54, R54, 0x10000, RZ ;  /* 0x0001000036367824 */ /* 0x000fe400078e00ff */
[----:B------:R-:W-:Y:S02]  /*1e50*/  IMAD.U32 R62, R62, 0x10000, RZ ;  /* 0x000100003e3e7824 */ /* 0x000fe400078e00ff */
[----:B------:R-:W-:Y:S02]  /*1e60*/  IMAD.U32 R48, R48, 0x10000, RZ ;  /* 0x0001000030307824 */ /* 0x000fe400078e00ff */
[----:B-----5:R-:W-:Y:S02]  /*1e70*/  IMAD.U32 R0, R49, 0x10000, RZ ;  /* 0x0001000031007824 */ /* 0x020fe400078e00ff */
[----:B------:R-:W-:-:S02]  /*1e80*/  IMAD.U32 R50, R50, 0x10000, RZ ;  /* 0x0001000032327824 */ /* 0x000fc400078e00ff */
[----:B------:R-:W-:Y:S01]  /*1e90*/  FADD R30, R30, R75 ;  /* 0x0000004b1e1e7221 */ /* 0x000fe20000000000 */
[----:B------:R-:W-:Y:S01]  /*1ea0*/  FADD R77, R16, R77 ;  /* 0x0000004d104d7221 */ /* 0x000fe20000000000 */
[----:B------:R-:W-:Y:S01]  /*1eb0*/  FADD R79, R18, R79 ;  /* 0x0000004f124f7221 */ /* 0x000fe20000000000 */
[----:B------:R-:W-:Y:S01]  /*1ec0*/  FADD R74, R19, R74 ;  /* 0x0000004a134a7221 */ /* 0x000fe20000000000 */
[----:B-1----:R-:W-:Y:S01]  /*1ed0*/  FADD R4, R4, R47 ;  /* 0x0000002f04047221 */ /* 0x002fe20000000000 */
[----:B------:R-:W-:Y:S01]  /*1ee0*/  FADD R5, R5, R46 ;  /* 0x0000002e05057221 */ /* 0x000fe20000000000 */
[----:B------:R-:W-:Y:S01]  /*1ef0*/  FADD R6, R6, R51 ;  /* 0x0000003306067221 */ /* 0x000fe20000000000 */
[----:B------:R-:W-:Y:S01]  /*1f00*/  FADD R7, R7, R48 ;  /* 0x0000003007077221 */ /* 0x000fe20000000000 */
[----:B--2---:R-:W-:Y:S01]  /*1f10*/  FADD R57, R20, R57 ;  /* 0x0000003914397221 */ /* 0x004fe20000000000 */
[----:B------:R-:W-:Y:S01]  /*1f20*/  FADD R59, R22, R59 ;  /* 0x0000003b163b7221 */ /* 0x000fe20000000000 */
[----:B------:R-:W-:Y:S01]  /*1f30*/  FADD R54, R21, R54 ;  /* 0x0000003615367221 */ /* 0x000fe20000000000 */
[----:B------:R-:W-:Y:S01]  /*1f40*/  FADD R68, R23, R62 ;  /* 0x0000003e17447221 */ /* 0x000fe20000000000 */
[----:B----4-:R-:W-:Y:S01]  /*1f50*/  FADD R12, R12, R53 ;  /* 0x000000350c0c7221 */ /* 0x010fe20000000000 */
[----:B------:R-:W-:Y:S01]  /*1f60*/  FADD R14, R14, R55 ;  /* 0x000000370e0e7221 */ /* 0x000fe20000000000 */
[----:B------:R-:W-:Y:S01]  /*1f70*/  FADD R13, R13, R0 ;  /* 0x000000000d0d7221 */ /* 0x000fe20000000000 */
[----:B------:R-:W-:Y:S01]  /*1f80*/  FADD R15, R15, R50 ;  /* 0x000000320f0f7221 */ /* 0x000fe20000000000 */
[----:B------:R-:W-:Y:S01]  /*1f90*/  F2FP.BF16.F32.PACK_AB R16, R85, R76 ;  /* 0x0000004c5510723e */ /* 0x000fe200000010ff */
[----:B------:R-:W-:Y:S01]  /*1fa0*/  IMAD.U32 R32, R32, 0x10000, RZ ;  /* 0x0001000020207824 */ /* 0x000fe200078e00ff */
[----:B------:R-:W-:-:S02]  /*1fb0*/  F2FP.BF16.F32.PACK_AB R17, R87, R78 ;  /* 0x0000004e5711723e */ /* 0x000fc400000010ff */
[----:B------:R-:W-:Y:S02]  /*1fc0*/  F2FP.BF16.F32.PACK_AB R18, R89, R80 ;  /* 0x000000505912723e */ /* 0x000fe400000010ff */
[----:B------:R-:W-:Y:S01]  /*1fd0*/  F2FP.BF16.F32.PACK_AB R19, R91, R82 ;  /* 0x000000525b13723e */ /* 0x000fe200000010ff */
[----:B------:R-:W-:Y:S01]  /*1fe0*/  IMAD.U32 R34, R34, 0x10000, RZ ;  /* 0x0001000022227824 */ /* 0x000fe200078e00ff */
[----:B------:R-:W-:Y:S02]  /*1ff0*/  F2FP.BF16.F32.PACK_AB R20, R93, R84 ;  /* 0x000000545d14723e */ /* 0x000fe400000010ff */
[----:B------:R-:W-:Y:S02]  /*2000*/  F2FP.BF16.F32.PACK_AB R21, R52, R83 ;  /* 0x000000533415723e */ /* 0x000fe400000010ff */
[----:B------:R-:W-:Y:S02]  /*2010*/  F2FP.BF16.F32.PACK_AB R22, R58, R65 ;  /* 0x000000413a16723e */ /* 0x000fe400000010ff */
[----:B------:R-:W-:Y:S01]  /*2020*/  F2FP.BF16.F32.PACK_AB R23, R60, R69 ;  /* 0x000000453c17723e */ /* 0x000fe200000010ff */
[----:B------:R-:W-:Y:S01]  /*2030*/  IMAD.U32 R66, R66, 0x10000, RZ ;  /* 0x0001000042427824 */ /* 0x000fe200078e00ff */
[----:B------:R-:W-:Y:S01]  /*2040*/  F2FP.BF16.F32.PACK_AB R60, R29, R28 ;  /* 0x0000001c1d3c723e */ /* 0x000fe200000010ff */
[----:B------:R-:W-:Y:S01]  /*2050*/  IMAD.U32 R56, R56, 0x10000, RZ ;  /* 0x0001000038387824 */ /* 0x000fe200078e00ff */
[----:B------:R-:W-:-:S02]  /*2060*/  F2FP.BF16.F32.PACK_AB R61, R31, R30 ;  /* 0x0000001e1f3d723e */ /* 0x000fc400000010ff */
[----:B------:R-:W-:Y:S02]  /*2070*/  F2FP.BF16.F32.PACK_AB R62, R64, R77 ;  /* 0x0000004d403e723e */ /* 0x000fe400000010ff */
[----:B------:R-:W-:Y:S02]  /*2080*/  F2FP.BF16.F32.PACK_AB R63, R74, R79 ;  /* 0x0000004f4a3f723e */ /* 0x000fe400000010ff */
[----:B------:R-:W-:Y:S02]  /*2090*/  F2FP.BF16.F32.PACK_AB R4, R5, R4 ;  /* 0x000000040504723e */ /* 0x000fe400000010ff */
[----:B------:R-:W-:Y:S02]  /*20a0*/  F2FP.BF16.F32.PACK_AB R28, R71, R70 ;  /* 0x00000046471c723e */ /* 0x000fe400000010ff */
[----:B------:R-:W-:Y:S02]  /*20b0*/  F2FP.BF16.F32.PACK_AB R29, R72, R73 ;  /* 0x00000049481d723e */ /* 0x000fe400000010ff */
[----:B------:R-:W-:-:S02]  /*20c0*/  F2FP.BF16.F32.PACK_AB R30, R54, R57 ;  /* 0x00000039361e723e */ /* 0x000fc400000010ff */
[----:B------:R-:W-:Y:S02]  /*20d0*/  F2FP.BF16.F32.PACK_AB R31, R68, R59 ;  /* 0x0000003b441f723e */ /* 0x000fe400000010ff */
[----:B------:R-:W-:Y:S01]  /*20e0*/  F2FP.BF16.F32.PACK_AB R5, R7, R6 ;  /* 0x000000060705723e */ /* 0x000fe200000010ff */
[----:B------:R1:W-:Y:S01]  /*20f0*/  @P5 STG.E.128 desc[UR16][R2.64], R16 ;  /* 0x0000001002005986 */ /* 0x0003e2000c101d10 */
[----:B------:R-:W-:Y:S01]  /*2100*/  F2FP.BF16.F32.PACK_AB R6, R13, R12 ;  /* 0x0000000c0d06723e */ /* 0x000fe200000010ff */
[----:B---3--:R-:W-:Y:S01]  /*2110*/  FADD R8, R8, R33 ;  /* 0x0000002108087221 */ /* 0x008fe20000000000 */
[----:B------:R-:W-:Y:S01]  /*2120*/  F2FP.BF16.F32.PACK_AB R7, R15, R14 ;  /* 0x0000000e0f07723e */ /* 0x000fe200000010ff */
[----:B------:R-:W-:Y:S01]  /*2130*/  FADD R9, R9, R32 ;  /* 0x0000002009097221 */ /* 0x000fe20000000000 */
[----:B------:R1:W-:Y:S01]  /*2140*/  @P4 STG.E.128 desc[UR16][R36.64], R20 ;  /* 0x0000001424004986 */ /* 0x0003e2000c101d10 */
[----:B------:R-:W-:Y:S01]  /*2150*/  FADD R10, R10, R35 ;  /* 0x000000230a0a7221 */ /* 0x000fe20000000000 */
[----:B------:R-:W-:Y:S01]  /*2160*/  FADD R11, R11, R34 ;  /* 0x000000220b0b7221 */ /* 0x000fe20000000000 */
[----:B------:R-:W-:Y:S01]  /*2170*/  FADD R24, R24, R67 ;  /* 0x0000004318187221 */ /* 0x000fe20000000000 */
[----:B------:R1:W-:Y:S01]  /*2180*/  @P3 STG.E.128 desc[UR16][R38.64], R60 ;  /* 0x0000003c26003986 */ /* 0x0003e2000c101d10 */
[----:B------:R-:W-:Y:S01]  /*2190*/  FADD R26, R26, R81 ;  /* 0x000000511a1a7221 */ /* 0x000fe20000000000 */
[----:B------:R-:W-:Y:S01]  /*21a0*/  FADD R25, R25, R66 ;  /* 0x0000004219197221 */ /* 0x000fe20000000000 */
[----:B------:R-:W-:Y:S01]  /*21b0*/  FADD R27, R27, R56 ;  /* 0x000000381b1b7221 */ /* 0x000fe20000000000 */
[----:B------:R1:W-:Y:S01]  /*21c0*/  @P2 STG.E.128 desc[UR16][R40.64], R28 ;  /* 0x0000001c28002986 */ /* 0x0003e2000c101d10 */
[----:B------:R-:W-:-:S03]  /*21d0*/  F2FP.BF16.F32.PACK_AB R8, R9, R8 ;  /* 0x000000080908723e */ /* 0x000fc600000010ff */
[----:B------:R1:W-:Y:S01]  /*21e0*/  @P1 STG.E.128 desc[UR16][R42.64], R4 ;  /* 0x000000042a001986 */ /* 0x0003e2000c101d10 */
[----:B------:R-:W-:Y:S02]  /*21f0*/  F2FP.BF16.F32.PACK_AB R9, R11, R10 ;  /* 0x0000000a0b09723e */ /* 0x000fe400000010ff */
[----:B------:R-:W-:Y:S02]  /*2200*/  F2FP.BF16.F32.PACK_AB R10, R25, R24 ;  /* 0x00000018190a723e */ /* 0x000fe400000010ff */
[----:B------:R-:W-:Y:S01]  /*2210*/  F2FP.BF16.F32.PACK_AB R11, R27, R26 ;  /* 0x0000001a1b0b723e */ /* 0x000fe200000010ff */
[----:B------:R-:W-:Y:S06]  /*2220*/  @!P0 EXIT ;  /* 0x000000000000894d */ /* 0x000fec0003800000 */
[----:B------:R-:W-:Y:S01]  /*2230*/  STG.E.128 desc[UR16][R44.64], R8 ;  /* 0x000000082c007986 */ /* 0x000fe2000c101d10 */
[----:B------:R-:W-:Y:S05]  /*2240*/  EXIT ;  /* 0x000000000000794d */ /* 0x000fea0003800000 */
.L_x_1:
[----:B------:R-:W-:-:S00]  /*2250*/  BRA `(.L_x_1) ;  /* 0xfffffffc00fc7947 */ /* 0x000fc0000383ffff */
[----:B------:R-:W-:-:S00]  /*2260*/  NOP ;  /* 0x0000000000007918 */ /* 0x000fc00000000000 */
        /* <DEDUP_REMOVED lines=9> */
.L_x_2:


//--------------------- .nv.shared.triton_mm      --------------------------
	.section	.nv.shared.triton_mm,"aw",@nobits
	.sectionflags	@""
	.align	16
	.zero		1024


//--------------------- .nv.constant0.triton_mm   --------------------------
	.section	.nv.constant0.triton_mm,"a",@progbits
	.sectionflags	@""
	.align	4
.nv.constant0.triton_mm:
	.zero		560
